def attn_fwd(
    Q,
    K,
    V,
    Out,
    Lse,
    sm_scale,
    stride_qz,
    stride_qh,
    stride_qm,
    stride_qk,
    stride_kz,
    stride_kh,
    stride_kn,
    stride_kk,
    stride_vz,
    stride_vh,
    stride_vn,
    stride_vk,
    stride_oz,
    stride_oh,
    stride_om,
    stride_ok,
    seqlen_q,
    seqlen_k,
    BLOCK_M: tl.constexpr,
    BLOCK_N: tl.constexpr,
    HEAD_DIM: tl.constexpr,
    CAUSAL: tl.constexpr,
):
    start_m = tl.program_id(0)
    off_hz = tl.program_id(1)
    q_off = off_hz * stride_qh
    k_off = off_hz * stride_kh
    v_off = off_hz * stride_vh
    offs_m = start_m * BLOCK_M + tl.arange(0, BLOCK_M)
    offs_d = tl.arange(0, HEAD_DIM)
    offs_n = tl.arange(0, BLOCK_N)
    q_ptrs = Q + q_off + offs_m[:, None] * stride_qm + offs_d[None, :] * stride_qk
    k_ptrs = K + k_off + offs_d[:, None] * stride_kk + offs_n[None, :] * stride_kn
    v_ptrs = V + v_off + offs_n[:, None] * stride_vn + offs_d[None, :] * stride_vk
    m_i = tl.full([BLOCK_M], float("-inf"), dtype=tl.float32)
    l_i = tl.zeros([BLOCK_M], dtype=tl.float32) + 1.0
    acc = tl.zeros([BLOCK_M, HEAD_DIM], dtype=tl.float32)
    q = tl.load(q_ptrs)
    acc, l_i, m_i = _attn_fwd_inner(
        acc,
        l_i,
        m_i,
        q,
        k_ptrs,
        v_ptrs,
        sm_scale,
        stride_kn,
        stride_vn,
        start_m,
        seqlen_k,
        BLOCK_M,
        BLOCK_N,
        HEAD_DIM,
        CAUSAL,
    )
    acc = acc / l_i[:, None]
    lse = m_i + tl.math.log2(l_i) / 1.4426950408889634
    o_ptrs = (
        Out
        + off_hz * stride_oh
        + offs_m[:, None] * stride_om
        + offs_d[None, :] * stride_ok
    )
    tl.store(o_ptrs, acc.to(Out.dtype.element_ty))
    tl.store(Lse + off_hz * seqlen_q + offs_m, lse)

# config = {"BLOCK_M": 64, "BLOCK_N": 128, "HEAD_DIM": 32, "arch": "sm_100", "causal": false, "dtype": "bf16", "num_stages": 2, "num_warps": 4}
# arch = sm_100


// ===== COMPILED SASS (sm_100a) =====

	.target	sm_100a

	.elftype	@"ET_EXEC"


//--------------------- .note.nv.tkinfo           --------------------------
	.section	.note.nv.tkinfo,"",@"SHT_NOTE"
	.sectionflags	@"SHF_NOTE_NV_TKINFO"
	.tkinfo
        /*0018*/ 	.word	0x00000081
        /*0030*/ 	.string	""
        /*0030*/ 	.string	"ptxas-blackwell"
        /*0030*/ 	.string	"Cuda compilation tools, release 12.9, V12.9.86"
        /*0030*/ 	.string	"Build cuda_12.9.r12.9/compiler.36037853_0"
        /*0030*/ 	.string	"-v  -suppress-debug-info  -lineinfo  -arch sm_100a "



//--------------------- .note.nv.cuver            --------------------------
	.section	.note.nv.cuver,"",@"SHT_NOTE"
	.sectionflags	@"SHF_NOTE_NV_CUVER"
        /*0018*/ 	.short	0x0001
        /*001a*/ 	.short	0x0064
        /*001c*/ 	.short	0x0001
        /*001e*/ 	.short	0x0000
        /*0020*/ 	.short	0x0001
        /*0022*/ 	.short	0x0000


//--------------------- .nv.info                  --------------------------
	.section	.nv.info,"",@"SHT_CUDA_INFO"
	.align	4


	//----- nvinfo : EIATTR_REGCOUNT
	.align		4
        /*0000*/ 	.byte	0x04, 0x2f
        /*0002*/ 	.short	(.L_5 - .L_4)
	.align		4
.L_4:
        /*0004*/ 	.word	index@(attn_fwd)
        /*0008*/ 	.word	0x000000fe


	//----- nvinfo : EIATTR_FRAME_SIZE
	.align		4
.L_5:
        /*000c*/ 	.byte	0x04, 0x11
        /*000e*/ 	.short	(.L_7 - .L_6)
	.align		4
.L_6:
        /*0010*/ 	.word	index@($__internal_2_$__cuda_sm10x_tcgen05_guardrail_trap_unallocated_columns_being_dealloced)
        /*0014*/ 	.word	0x00000000


	//----- nvinfo : EIATTR_FRAME_SIZE
	.align		4
.L_7:
        /*0018*/ 	.byte	0x04, 0x11
        /*001a*/ 	.short	(.L_9 - .L_8)
	.align		4
.L_8:
        /*001c*/ 	.word	index@($__internal_1_$__cuda_sm10x_tcgen05_guardrail_trap_phase_invalid_during_alloc)
        /*0020*/ 	.word	0x00000000


	//----- nvinfo : EIATTR_FRAME_SIZE
	.align		4
.L_9:
        /*0024*/ 	.byte	0x04, 0x11
        /*0026*/ 	.short	(.L_11 - .L_10)
	.align		4
.L_10:
        /*0028*/ 	.word	index@($__internal_0_$__cuda_sm10x_tcgen05_guardrail_trap_col_being_dealloced_not_returned_by_alloc)
        /*002c*/ 	.word	0x00000000


	//----- nvinfo : EIATTR_FRAME_SIZE
	.align		4
.L_11:
        /*0030*/ 	.byte	0x04, 0x11
        /*0032*/ 	.short	(.L_13 - .L_12)
	.align		4
.L_12:
        /*0034*/ 	.word	index@(attn_fwd)
        /*0038*/ 	.word	0x00000000


	//----- nvinfo : EIATTR_MIN_STACK_SIZE
	.align		4
.L_13:
        /*003c*/ 	.byte	0x04, 0x12
        /*003e*/ 	.short	(.L_15 - .L_14)
	.align		4
.L_14:
        /*0040*/ 	.word	index@(attn_fwd)
        /*0044*/ 	.word	0x00000000
.L_15:


//--------------------- .nv.info.attn_fwd         --------------------------
	.section	.nv.info.attn_fwd,"",@"SHT_CUDA_INFO"
	.sectionflags	@""
	.align	4


	//----- nvinfo : EIATTR_CUDA_API_VERSION
	.align		4
        /*0000*/ 	.byte	0x04, 0x37
        /*0002*/ 	.short	(.L_17 - .L_16)
.L_16:
        /*0004*/ 	.word	0x00000081


	//----- nvinfo : EIATTR_KPARAM_INFO
	.align		4
.L_17:
        /*0008*/ 	.byte	0x04, 0x17
        /*000a*/ 	.short	(.L_19 - .L_18)
.L_18:
        /*000c*/ 	.word	0x00000000
        /*0010*/ 	.short	0x0019
        /*0012*/ 	.short	0x0080
        /*0014*/ 	.byte	0x00, 0xf4, 0x21, 0x00


	//----- nvinfo : EIATTR_KPARAM_INFO
	.align		4
.L_19:
        /*0018*/ 	.byte	0x04, 0x17
        /*001a*/ 	.short	(.L_21 - .L_20)
.L_20:
        /*001c*/ 	.word	0x00000000
        /*0020*/ 	.short	0x0018
        /*0022*/ 	.short	0x0078
        /*0024*/ 	.byte	0x00, 0xf4, 0x21, 0x00


	//----- nvinfo : EIATTR_KPARAM_INFO
	.align		4
.L_21:
        /*0028*/ 	.byte	0x04, 0x17
        /*002a*/ 	.short	(.L_23 - .L_22)
.L_22:
        /*002c*/ 	.word	0x00000000
        /*0030*/ 	.short	0x0017
        /*0032*/ 	.short	0x0070
        /*0034*/ 	.byte	0x00, 0xf0, 0x11, 0x00


	//----- nvinfo : EIATTR_KPARAM_INFO
	.align		4
.L_23:
        /*0038*/ 	.byte	0x04, 0x17
        /*003a*/ 	.short	(.L_25 - .L_24)
.L_24:
        /*003c*/ 	.word	0x00000000
        /*0040*/ 	.short	0x0016
        /*0042*/ 	.short	0x006c
        /*0044*/ 	.byte	0x00, 0xf0, 0x11, 0x00


	//----- nvinfo : EIATTR_KPARAM_INFO
	.align		4
.L_25:
        /*0048*/ 	.byte	0x04, 0x17
        /*004a*/ 	.short	(.L_27 - .L_26)
.L_26:
        /*004c*/ 	.word	0x00000000
        /*0050*/ 	.short	0x0015
        /*0052*/ 	.short	0x0068
        /*0054*/ 	.byte	0x00, 0xf0, 0x11, 0x00


	//----- nvinfo : EIATTR_KPARAM_INFO
	.align		4
.L_27:
        /*0058*/ 	.byte	0x04, 0x17
        /*005a*/ 	.short	(.L_29 - .L_28)
.L_28:
        /*005c*/ 	.word	0x00000000
        /*0060*/ 	.short	0x0014
        /*0062*/ 	.short	0x0064
        /*0064*/ 	.byte	0x00, 0xf0, 0x11, 0x00


	//----- nvinfo : EIATTR_KPARAM_INFO
	.align		4
.L_29:
        /*0068*/ 	.byte	0x04, 0x17
        /*006a*/ 	.short	(.L_31 - .L_30)
.L_30:
        /*006c*/ 	.word	0x00000000
        /*0070*/ 	.short	0x0013
        /*0072*/ 	.short	0x0060
        /*0074*/ 	.byte	0x00, 0xf0, 0x11, 0x00


	//----- nvinfo : EIATTR_KPARAM_INFO
	.align		4
.L_31:
        /*0078*/ 	.byte	0x04, 0x17
        /*007a*/ 	.short	(.L_33 - .L_32)
.L_32:
        /*007c*/ 	.word	0x00000000
        /*0080*/ 	.short	0x0012
        /*0082*/ 	.short	0x005c
        /*0084*/ 	.byte	0x00, 0xf0, 0x11, 0x00


	//----- nvinfo : EIATTR_KPARAM_INFO
	.align		4
.L_33:
        /*0088*/ 	.byte	0x04, 0x17
        /*008a*/ 	.short	(.L_35 - .L_34)
.L_34:
        /*008c*/ 	.word	0x00000000
        /*0090*/ 	.short	0x0011
        /*0092*/ 	.short	0x0058
        /*0094*/ 	.byte	0x00, 0xf0, 0x11, 0x00


	//----- nvinfo : EIATTR_KPARAM_INFO
	.align		4
.L_35:
        /*0098*/ 	.byte	0x04, 0x17
        /*009a*/ 	.short	(.L_37 - .L_36)
.L_36:
        /*009c*/ 	.word	0x00000000
        /*00a0*/ 	.short	0x0010
        /*00a2*/ 	.short	0x0054
        /*00a4*/ 	.byte	0x00, 0xf0, 0x11, 0x00


	//----- nvinfo : EIATTR_KPARAM_INFO
	.align		4
.L_37:
        /*00a8*/ 	.byte	0x04, 0x17
        /*00aa*/ 	.short	(.L_39 - .L_38)
.L_38:
        /*00ac*/ 	.word	0x00000000
        /*00b0*/ 	.short	0x000f
        /*00b2*/ 	.short	0x0050
        /*00b4*/ 	.byte	0x00, 0xf0, 0x11, 0x00


	//----- nvinfo : EIATTR_KPARAM_INFO
	.align		4
.L_39:
        /*00b8*/ 	.byte	0x04, 0x17
        /*00ba*/ 	.short	(.L_41 - .L_40)
.L_40:
        /*00bc*/ 	.word	0x00000000
        /*00c0*/ 	.short	0x000e
        /*00c2*/ 	.short	0x004c
        /*00c4*/ 	.byte	0x00, 0xf0, 0x11, 0x00


	//----- nvinfo : EIATTR_KPARAM_INFO
	.align		4
.L_41:
        /*00c8*/ 	.byte	0x04, 0x17
        /*00ca*/ 	.short	(.L_43 - .L_42)
.L_42:
        /*00cc*/ 	.word	0x00000000
        /*00d0*/ 	.short	0x000d
        /*00d2*/ 	.short	0x0048
        /*00d4*/ 	.byte	0x00, 0xf0, 0x11, 0x00


	//----- nvinfo : EIATTR_KPARAM_INFO
	.align		4
.L_43:
        /*00d8*/ 	.byte	0x04, 0x17
        /*00da*/ 	.short	(.L_45 - .L_44)
.L_44:
        /*00dc*/ 	.word	0x00000000
        /*00e0*/ 	.short	0x000c
        /*00e2*/ 	.short	0x0044
        /*00e4*/ 	.byte	0x00, 0xf0, 0x11, 0x00


	//----- nvinfo : EIATTR_KPARAM_INFO
	.align		4
.L_45:
        /*00e8*/ 	.byte	0x04, 0x17
        /*00ea*/ 	.short	(.L_47 - .L_46)
.L_46:
        /*00ec*/ 	.word	0x00000000
        /*00f0*/ 	.short	0x000b
        /*00f2*/ 	.short	0x0040
        /*00f4*/ 	.byte	0x00, 0xf0, 0x11, 0x00


	//----- nvinfo : EIATTR_KPARAM_INFO
	.align		4
.L_47:
        /*00f8*/ 	.byte	0x04, 0x17
        /*00fa*/ 	.short	(.L_49 - .L_48)
.L_48:
        /*00fc*/ 	.word	0x00000000
        /*0100*/ 	.short	0x000a
        /*0102*/ 	.short	0x003c
        /*0104*/ 	.byte	0x00, 0xf0, 0x11, 0x00


	//----- nvinfo : EIATTR_KPARAM_INFO
	.align		4
.L_49:
        /*0108*/ 	.byte	0x04, 0x17
        /*010a*/ 	.short	(.L_51 - .L_50)
.L_50:
        /*010c*/ 	.word	0x00000000
        /*0110*/ 	.short	0x0009
        /*0112*/ 	.short	0x0038
        /*0114*/ 	.byte	0x00, 0xf0, 0x11, 0x00


	//----- nvinfo : EIATTR_KPARAM_INFO
	.align		4
.L_51:
        /*0118*/ 	.byte	0x04, 0x17
        /*011a*/ 	.short	(.L_53 - .L_52)
.L_52:
        /*011c*/ 	.word	0x00000000
        /*0120*/ 	.short	0x0008
        /*0122*/ 	.short	0x0034
        /*0124*/ 	.byte	0x00, 0xf0, 0x11, 0x00


	//----- nvinfo : EIATTR_KPARAM_INFO
	.align		4
.L_53:
        /*0128*/ 	.byte	0x04, 0x17
        /*012a*/ 	.short	(.L_55 - .L_54)
.L_54:
        /*012c*/ 	.word	0x00000000
        /*0130*/ 	.short	0x0007
        /*0132*/ 	.short	0x0030
        /*0134*/ 	.byte	0x00, 0xf0, 0x11, 0x00


	//----- nvinfo : EIATTR_KPARAM_INFO
	.align		4
.L_55:
        /*0138*/ 	.byte	0x04, 0x17
        /*013a*/ 	.short	(.L_57 - .L_56)
.L_56:
        /*013c*/ 	.word	0x00000000
        /*0140*/ 	.short	0x0006
        /*0142*/ 	.short	0x002c
        /*0144*/ 	.byte	0x00, 0xf0, 0x11, 0x00


	//----- nvinfo : EIATTR_KPARAM_INFO
	.align		4
.L_57:
        /*0148*/ 	.byte	0x04, 0x17
        /*014a*/ 	.short	(.L_59 - .L_58)
.L_58:
        /*014c*/ 	.word	0x00000000
        /*0150*/ 	.short	0x0005
        /*0152*/ 	.short	0x0028
        /*0154*/ 	.byte	0x00, 0xf0, 0x11, 0x00


	//----- nvinfo : EIATTR_KPARAM_INFO
	.align		4
.L_59:
        /*0158*/ 	.byte	0x04, 0x17
        /*015a*/ 	.short	(.L_61 - .L_60)
.L_60:
        /*015c*/ 	.word	0x00000000
        /*0160*/ 	.short	0x0004
        /*0162*/ 	.short	0x0020
        /*0164*/ 	.byte	0x00, 0xf4, 0x21, 0x00


	//----- nvinfo : EIATTR_KPARAM_INFO
	.align		4
.L_61:
        /*0168*/ 	.byte	0x04, 0x17
        /*016a*/ 	.short	(.L_63 - .L_62)
.L_62:
        /*016c*/ 	.word	0x00000000
        /*0170*/ 	.short	0x0003
        /*0172*/ 	.short	0x0018
        /*0174*/ 	.byte	0x00, 0xf4, 0x21, 0x00


	//----- nvinfo : EIATTR_KPARAM_INFO
	.align		4
.L_63:
        /*0178*/ 	.byte	0x04, 0x17
        /*017a*/ 	.short	(.L_65 - .L_64)
.L_64:
        /*017c*/ 	.word	0x00000000
        /*0180*/ 	.short	0x0002
        /*0182*/ 	.short	0x0010
        /*0184*/ 	.byte	0x00, 0xf4, 0x21, 0x00


	//----- nvinfo : EIATTR_KPARAM_INFO
	.align		4
.L_65:
        /*0188*/ 	.byte	0x04, 0x17
        /*018a*/ 	.short	(.L_67 - .L_66)
.L_66:
        /*018c*/ 	.word	0x00000000
        /*0190*/ 	.short	0x0001
        /*0192*/ 	.short	0x0008
        /*0194*/ 	.byte	0x00, 0xf4, 0x21, 0x00


	//----- nvinfo : EIATTR_KPARAM_INFO
	.align		4
.L_67:
        /*0198*/ 	.byte	0x04, 0x17
        /*019a*/ 	.short	(.L_69 - .L_68)
.L_68:
        /*019c*/ 	.word	0x00000000
        /*01a0*/ 	.short	0x0000
        /*01a2*/ 	.short	0x0000
        /*01a4*/ 	.byte	0x00, 0xf4, 0x21, 0x00


	//----- nvinfo : EIATTR_AT_ENTRY_FRAGMENTS
	.align		4
.L_69:
        /*01a8*/ 	.byte	0x04, 0x4f
        /*01aa*/ 	.short	(.L_71 - .L_70)


	//   ....[0]....
.L_70:
        /*01ac*/ 	.word	0x00000004


	//----- nvinfo : EIATTR_RESERVED_SMEM_USED
	.align		4
.L_71:
        /*01b0*/ 	.byte	0x01, 0x41
	.zero		2


	//----- nvinfo : EIATTR_SPARSE_MMA_MASK
	.align		4
        /*01b4*/ 	.byte	0x03, 0x50
        /*01b6*/ 	.short	0x0000


	//----- nvinfo : EIATTR_TCGEN05_1CTA_USED
	.align		4
        /*01b8*/ 	.byte	0x01, 0x51
	.zero		2


	//----- nvinfo : EIATTR_MAXREG_COUNT
	.align		4
        /*01bc*/ 	.byte	0x03, 0x1b
        /*01be*/ 	.short	0x00ff


	//----- nvinfo : EIATTR_NUM_BARRIERS
	.align		4
        /*01c0*/ 	.byte	0x02, 0x4c
        /*01c2*/ 	.byte	0x01
	.zero		1


	//----- nvinfo : EIATTR_INT_WARP_WIDE_INSTR_OFFSETS
	.align		4
        /*01c4*/ 	.byte	0x04, 0x31
        /*01c6*/ 	.short	(.L_73 - .L_72)


	//   ....[0]....
.L_72:
        /*01c8*/ 	.word	0x00001190


	//   ....[1]....
        /*01cc*/ 	.word	0x000011a0


	//   ....[2]....
        /*01d0*/ 	.word	0x00001700


	//   ....[3]....
        /*01d4*/ 	.word	0x00001770


	//   ....[4]....
        /*01d8*/ 	.word	0x00004eb0


	//   ....[5]....
        /*01dc*/ 	.word	0x00008710


	//   ....[6]....
        /*01e0*/ 	.word	0x00008760


	//----- nvinfo : EIATTR_COOP_GROUP_MASK_REGIDS
	.align		4
.L_73:
        /*01e4*/ 	.byte	0x04, 0x29
        /*01e6*/ 	.short	(.L_75 - .L_74)


	//   ....[0]....
.L_74:
        /*01e8*/ 	.word	0xffffffff


	//   ....[1]....
        /*01ec*/ 	.word	0xffffffff


	//   ....[2]....
        /*01f0*/ 	.word	0xffffffff


	//   ....[3]....
        /*01f4*/ 	.word	0xffffffff


	//   ....[4]....
        /*01f8*/ 	.word	0xffffffff


	//   ....[5]....
        /*01fc*/ 	.word	0xffffffff


	//   ....[6]....
        /*0200*/ 	.word	0xffffffff


	//   ....[7]....
        /*0204*/ 	.word	0xffffffff


	//----- nvinfo : EIATTR_COOP_GROUP_INSTR_OFFSETS
	.align		4
.L_75:
        /*0208*/ 	.byte	0x04, 0x28
        /*020a*/ 	.short	(.L_77 - .L_76)


	//   ....[0]....
.L_76:
        /*020c*/ 	.word	0x00000050


	//   ....[1]....
        /*0210*/ 	.word	0x00000310


	//   ....[2]....
        /*0214*/ 	.word	0x00002330


	//   ....[3]....
        /*0218*/ 	.word	0x00003e90


	//   ....[4]....
        /*021c*/ 	.word	0x000058d0


	//   ....[5]....
        /*0220*/ 	.word	0x00006910


	//   ....[6]....
        /*0224*/ 	.word	0x000085a0


	//   ....[7]....
        /*0228*/ 	.word	0x00008810


	//----- nvinfo : EIATTR_VRC_CTA_INIT_COUNT
	.align		4
.L_77:
        /*022c*/ 	.byte	0x02, 0x4a
        /*022e*/ 	.byte	0x80
	.zero		1


	//----- nvinfo : EIATTR_MBARRIER_INSTR_OFFSETS
	.align		4
        /*0230*/ 	.byte	0x04, 0x39
        /*0232*/ 	.short	(.L_79 - .L_78)


	//   ....[0]....
.L_78:
        /*0234*/ 	.word	0x000014b0
        /*0238*/ 	.word	0x000000ff
        /*023c*/ 	.word	0x00000000
        /*0240*/ 	.short	0x0100
        /*0242*/ 	.byte	0x11
	.zero		1


	//   ....[1]....
        /*0244*/ 	.word	0x00001760
        /*0248*/ 	.word	0x000000ff
        /*024c*/ 	.word	0x00007008
        /*0250*/ 	.short	0x0100
        /*0252*/ 	.byte	0x0d
	.zero		1


	//   ....[2]....
        /*0254*/ 	.word	0x000019c0
        /*0258*/ 	.word	0x000000ff
        /*025c*/ 	.word	0x00002000
        /*0260*/ 	.short	0x0100
        /*0262*/ 	.byte	0x0d
	.zero		1


	//   ....[3]....
        /*0264*/ 	.word	0x00001ba0
        /*0268*/ 	.word	0x000000ff
        /*026c*/ 	.word	0x00002000
        /*0270*/ 	.short	0x010a
        /*0272*/ 	.byte	0x0d
	.zero		1


	//   ....[4]....
        /*0274*/ 	.word	0x00001ca0
        /*0278*/ 	.word	0x000000ff
        /*027c*/ 	.word	0x00002000
        /*0280*/ 	.short	0x0108
        /*0282*/ 	.byte	0x0d
	.zero		1


	//   ....[5]....
        /*0284*/ 	.word	0x00005100
        /*0288*/ 	.word	0x000000ff
        /*028c*/ 	.word	0x00007010
        /*0290*/ 	.short	0x0100
        /*0292*/ 	.byte	0x0d
	.zero		1


	//   ....[6]....
        /*0294*/ 	.word	0x00005210
        /*0298*/ 	.word	0x000000ff
        /*029c*/ 	.word	0x00007010
        /*02a0*/ 	.short	0x010a
        /*02a2*/ 	.byte	0x0d
	.zero		1


	//   ....[7]....
        /*02a4*/ 	.word	0x000052a0
        /*02a8*/ 	.word	0x000000ff
        /*02ac*/ 	.word	0x00007010
        /*02b0*/ 	.short	0x0108
        /*02b2*/ 	.byte	0x0d
	.zero		1


	//   ....[8]....
        /*02b4*/ 	.word	0x00005320
        /*02b8*/ 	.word	0x000000ff
        /*02bc*/ 	.word	0x00000000
        /*02c0*/ 	.short	0x010a
        /*02c2*/ 	.byte	0x11
	.zero		1


	//   ....[9]....
        /*02c4*/ 	.word	0x00007830
        /*02c8*/ 	.word	0x000000ff
        /*02cc*/ 	.word	0x00000000
        /*02d0*/ 	.short	0x010a
        /*02d2*/ 	.byte	0x11
	.zero		1


	//   ....[10]....
        /*02d4*/ 	.word	0x000079e0
        /*02d8*/ 	.word	0x000000ff
        /*02dc*/ 	.word	0x00007000
        /*02e0*/ 	.short	0x0108
        /*02e2*/ 	.byte	0x0d
	.zero		1


	//   ....[11]....
        /*02e4*/ 	.word	0x00007ab0
        /*02e8*/ 	.word	0x000000ff
        /*02ec*/ 	.word	0x00007008
        /*02f0*/ 	.short	0x0108
        /*02f2*/ 	.byte	0x0d
	.zero		1


	//   ....[12]....
        /*02f4*/ 	.word	0x00008830
        /*02f8*/ 	.word	0x000000ff
        /*02fc*/ 	.word	0x00002000
        /*0300*/ 	.short	0x010a
        /*0302*/ 	.byte	0x0d
	.zero		1


	//   ....[13]....
        /*0304*/ 	.word	0x00008860
        /*0308*/ 	.word	0x000000ff
        /*030c*/ 	.word	0x00007010
        /*0310*/ 	.short	0x010a
        /*0312*/ 	.byte	0x0d
	.zero		1


	//   ....[14]....
        /*0314*/ 	.word	0x00008890
        /*0318*/ 	.word	0x000000ff
        /*031c*/ 	.word	0x00000000
        /*0320*/ 	.short	0x010a
        /*0322*/ 	.byte	0x11
	.zero		1


	//   ....[15]....
        /*0324*/ 	.word	0x000088c0
        /*0328*/ 	.word	0x000000ff
        /*032c*/ 	.word	0x00000000
        /*0330*/ 	.short	0x010a
        /*0332*/ 	.byte	0x11
	.zero		1


	//----- nvinfo : EIATTR_NUM_MBARRIERS
	.align		4
.L_79:
        /*0334*/ 	.byte	0x03, 0x38
        /*0336*/ 	.short	0xffff


	//----- nvinfo : EIATTR_EXIT_INSTR_OFFSETS
	.align		4
        /*0338*/ 	.byte	0x04, 0x1c
        /*033a*/ 	.short	(.L_81 - .L_80)


	//   ....[0]....
.L_80:
        /*033c*/ 	.word	0x00008820


	//----- nvinfo : EIATTR_REQNTID
	.align		4
.L_81:
        /*0340*/ 	.byte	0x04, 0x10
        /*0342*/ 	.short	(.L_83 - .L_82)
.L_82:
        /*0344*/ 	.word	0x00000080
        /*0348*/ 	.word	0x00000001
        /*034c*/ 	.word	0x00000001


	//----- nvinfo : EIATTR_CRS_STACK_SIZE
	.align		4
.L_83:
        /*0350*/ 	.byte	0x04, 0x1e
        /*0352*/ 	.short	(.L_85 - .L_84)
.L_84:
        /*0354*/ 	.word	0x00000000


	//----- nvinfo : EIATTR_CBANK_PARAM_SIZE
	.align		4
.L_85:
        /*0358*/ 	.byte	0x03, 0x19
        /*035a*/ 	.short	0x0088


	//----- nvinfo : EIATTR_PARAM_CBANK
	.align		4
        /*035c*/ 	.byte	0x04, 0x0a
        /*035e*/ 	.short	(.L_87 - .L_86)
	.align		4
.L_86:
        /*0360*/ 	.word	index@(.nv.constant0.attn_fwd)
        /*0364*/ 	.short	0x0380
        /*0366*/ 	.short	0x0088


	//----- nvinfo : EIATTR_SW_WAR
	.align		4
.L_87:
        /*0368*/ 	.byte	0x04, 0x36
        /*036a*/ 	.short	(.L_89 - .L_88)
.L_88:
        /*036c*/ 	.word	0x00000008
.L_89:


//--------------------- .nv.compat                --------------------------
	.section	.nv.compat,"",@"SHT_CUDA_COMPAT_INFO"
	.align	4
        /*0000*/ 	.byte	0x02, 0x02, 0x02, 0x00, 0x02, 0x05, 0x05, 0x00, 0x02, 0x03, 0x00, 0x00, 0x02, 0x06, 0x01, 0x00


//--------------------- .nv.callgraph             --------------------------
	.section	.nv.callgraph,"",@"SHT_CUDA_CALLGRAPH"
	.align	4
	.sectionentsize	8
	.align		4
        /*0000*/ 	.word	0x00000000
	.align		4
        /*0004*/ 	.word	0xffffffff
	.align		4
        /*0008*/ 	.word	0x00000000
	.align		4
        /*000c*/ 	.word	0xfffffffe
	.align		4
        /*0010*/ 	.word	0x00000000
	.align		4
        /*0014*/ 	.word	0xfffffffd
	.align		4
        /*0018*/ 	.word	0x00000000
	.align		4
        /*001c*/ 	.word	0xfffffffc


//--------------------- .nv.constant4             --------------------------
	.section	.nv.constant4,"a",@progbits
	.align	8
	.align		8
.nv.constant4:
        /*0000*/ 	.dword	_$_str


//--------------------- .text.attn_fwd            --------------------------
	.section	.text.attn_fwd,"ax",@progbits
	.align	128
        .global         attn_fwd
        .type           attn_fwd,@function
        .size           attn_fwd,(.L_x_28 - attn_fwd)
        .other          attn_fwd,@"STO_CUDA_ENTRY STV_DEFAULT"
attn_fwd:
.text.attn_fwd:
[----:B------:R-:W0:Y:S01]  /*0000*/  LDC R1, c[0x0][0x37c] ;  /* 0x0000df00ff017b82 */ /* 0x000e220000000800 */
[----:B------:R-:W1:Y:S02]  /*0010*/  S2R R0, SR_TID.X ;  /* 0x0000000000007919 */ /* 0x000e640000002100 */
[----:B-1----:R-:W-:-:S13]  /*0020*/  ISETP.GE.U32.AND P0, PT, R0, 0x20, PT ;  /* 0x000000200000780c */ /* 0x002fda0003f06070 */
[----:B------:R-:W-:Y:S05]  /*0030*/  @P0 BRA `(.L_x_0) ;  /* 0x0000000000b80947 */ /* 0x000fea0003800000 */
[----:B------:R-:W1:Y:S01]  /*0040*/  S2UR UR6, SR_CgaCtaId ;  /* 0x00000000000679c3 */ /* 0x000e620000008800 */
[----:B------:R-:W-:Y:S01]  /*0050*/  NOP ;  /* 0x0000000000007918 */ /* 0x000fe20000000000 */
[----:B------:R-:W-:Y:S02]  /*0060*/  UMOV UR4, 0x40 ;  /* 0x0000004000047882 */ /* 0x000fe40000000000 */
[----:B-1----:R-:W-:-:S09]  /*0070*/  ULEA UR4, UR6, UR4, 0x18 ;  /* 0x0000000406047291 */ /* 0x002fd2000f8ec0ff */
[----:B------:R-:W1:Y:S01]  /*0080*/  LDS.U8 R2, [UR4] ;  /* 0x00000004ff027984 */ /* 0x000e620008000000 */
[----:B------:R-:W-:Y:S02]  /*0090*/  UMOV UR4, 0x400 ;  /* 0x0000040000047882 */ /* 0x000fe40000000000 */
[----:B------:R-:W-:Y:S01]  /*00a0*/  ULEA UR4, UR6, UR4, 0x18 ;  /* 0x0000000406047291 */ /* 0x000fe2000f8ec0ff */
[----:B-1----:R-:W-:-:S13]  /*00b0*/  ISETP.NE.AND P1, PT, R2, RZ, PT ;  /* 0x000000ff0200720c */ /* 0x002fda0003f25270 */
[----:B------:R-:W-:Y:S05]  /*00c0*/  @P1 BRA `(.L_x_1) ;  /* 0x00000000007c1947 */ /* 0x000fea0003800000 */
[----:B------:R-:W-:-:S13]  /*00d0*/  ELECT P1, URZ, PT ;  /* 0x0000000000ff782f */ /* 0x000fda0003820000 */
[----:B------:R-:W-:Y:S05]  /*00e0*/  @!P1 BRA `(.L_x_2) ;  /* 0x0000000000849947 */ /* 0x000fea0003800000 */
[----:B------:R-:W-:Y:S01]  /*00f0*/  UMOV UR5, 0x4 ;  /* 0x0000000400057882 */ /* 0x000fe20000000000 */
[----:B------:R-:W-:Y:S01]  /*0100*/  HFMA2 R5, -RZ, RZ, 0, 5.9604644775390625e-08 ;  /* 0x00000001ff057431 */ /* 0x000fe200000001ff */
[----:B------:R-:W-:-:S03]  /*0110*/  MOV R3, 0xf ;  /* 0x0000000f00037802 */ /* 0x000fc60000000f00 */
[----:B------:R-:W-:Y:S04]  /*0120*/  DEPBAR.LE SB1, 0x36 ;  /* 0x00009d800000791a */ /* 0x000fe80000000000 */
[----:B------:R-:W1:Y:S02]  /*0130*/  UTCATOMSWS.FIND_AND_SET.ALIGN UP0, UR5, UR5 ;  /* 0x00000005000575e3 */ /* 0x000e640008000800 */
[----:B-1----:R-:W-:-:S04]  /*0140*/  PLOP3.LUT P1, PT, PT, PT, UP0, 0x80, 0x8 ;  /* 0x000000000008781c */ /* 0x002fc80003f2f008 */
[----:B------:R-:W-:-:S04]  /*0150*/  SEL R2, RZ, 0xffffffff, !P1 ;  /* 0xffffffffff027807 */ /* 0x000fc80004800000 */
[----:B------:R-:W-:Y:S02]  /*0160*/  ISETP.NE.AND P1, PT, R2, RZ, PT ;  /* 0x000000ff0200720c */ /* 0x000fe40003f25270 */
[----:B------:R-:W-:-:S11]  /*0170*/  MOV R2, UR5 ;  /* 0x0000000500027c02 */ /* 0x000fd60008000f00 */
[----:B------:R-:W-:Y:S05]  /*0180*/  @P1 BRA `(.L_x_3) ;  /* 0x0000000000241947 */ /* 0x000fea0003800000 */
.L_x_4:
[----:B------:R-:W-:Y:S05]  /*0190*/  NANOSLEEP 0x64 ;  /* 0x000000640000795d */ /* 0x000fea0003800000 */
[----:B------:R-:W-:-:S05]  /*01a0*/  UMOV UR5, 0x4 ;  /* 0x0000000400057882 */ /* 0x000fca0000000000 */
[----:B------:R-:W-:Y:S04]  /*01b0*/  DEPBAR.LE SB1, 0x36 ;  /* 0x00009d800000791a */ /* 0x000fe80000000000 */
[----:B------:R-:W1:Y:S02]  /*01c0*/  UTCATOMSWS.FIND_AND_SET.ALIGN UP0, UR5, UR5 ;  /* 0x00000005000575e3 */ /* 0x000e640008000800 */
[----:B-1----:R-:W-:-:S04]  /*01d0*/  PLOP3.LUT P1, PT, PT, PT, UP0, 0x80, 0x8 ;  /* 0x000000000008781c */ /* 0x002fc80003f2f008 */
[----:B------:R-:W-:-:S04]  /*01e0*/  SEL R2, RZ, 0xffffffff, !P1 ;  /* 0xffffffffff027807 */ /* 0x000fc80004800000 */
[----:B------:R-:W-:Y:S02]  /*01f0*/  ISETP.NE.AND P1, PT, R2, RZ, PT ;  /* 0x000000ff0200720c */ /* 0x000fe40003f25270 */
[----:B------:R-:W-:-:S11]  /*0200*/  MOV R2, UR5 ;  /* 0x0000000500027c02 */ /* 0x000fd60008000f00 */
[----:B------:R-:W-:Y:S05]  /*0210*/  @!P1 BRA `(.L_x_4) ;  /* 0xfffffffc00dc9947 */ /* 0x000fea000383ffff */
.L_x_3:
[C---:B------:R-:W-:Y:S01]  /*0220*/  IADD3 R4, PT, PT, R2.reuse, 0x10, RZ ;  /* 0x0000001002047810 */ /* 0x040fe20007ffe0ff */
[----:B------:R-:W-:Y:S01]  /*0230*/  UMOV UR5, 0x50 ;  /* 0x0000005000057882 */ /* 0x000fe20000000000 */
[----:B------:R-:W-:Y:S01]  /*0240*/  SHF.L.U32 R3, R3, R2, RZ ;  /* 0x0000000203037219 */ /* 0x000fe200000006ff */
[----:B------:R-:W-:Y:S01]  /*0250*/  ULEA UR5, UR6, UR5, 0x18 ;  /* 0x0000000506057291 */ /* 0x000fe2000f8ec0ff */
[----:B------:R-:W-:Y:S02]  /*0260*/  SHF.L.U32 R4, R5, R4, RZ ;  /* 0x0000000405047219 */ /* 0x000fe400000006ff */
[----:B------:R-:W-:Y:S02]  /*0270*/  SHF.L.U32 R2, R2, 0x5, RZ ;  /* 0x0000000502027819 */ /* 0x000fe400000006ff */
[----:B------:R-:W-:-:S05]  /*0280*/  LOP3.LUT R3, R4, R3, RZ, 0xfc, !PT ;  /* 0x0000000304037212 */ /* 0x000fca00078efcff */
[----:B------:R1:W-:Y:S04]  /*0290*/  ATOMS.OR RZ, [UR5], R3 ;  /* 0x00000003ffff798c */ /* 0x0003e8000b000005 */
[----:B------:R1:W-:Y:S01]  /*02a0*/  STS [UR4], R2 ;  /* 0x00000002ff007988 */ /* 0x0003e20008000804 */
[----:B------:R-:W-:Y:S05]  /*02b0*/  BRA `(.L_x_2) ;  /* 0x0000000000107947 */ /* 0x000fea0003800000 */
.L_x_1:
[----:B------:R-:W-:-:S05]  /*02c0*/  MOV R2, 0xffffffff ;  /* 0xffffffff00027802 */ /* 0x000fca0000000f00 */
[----:B------:R1:W-:Y:S02]  /*02d0*/  STS [UR4], R2 ;  /* 0x00000002ff007988 */ /* 0x0003e40008000804 */
[----:B-1----:R-:W-:-:S07]  /*02e0*/  MOV R2, 0x300 ;  /* 0x0000030000027802 */ /* 0x002fce0000000f00 */
[----:B0-----:R-:W-:Y:S05]  /*02f0*/  CALL.REL.NOINC `($__internal_1_$__cuda_sm10x_tcgen05_guardrail_trap_phase_invalid_during_alloc) ;  /* 0x0000008400887944 */ /* 0x001fea0003c00000 */
.L_x_2:
[----:B------:R-:W-:Y:S05]  /*0300*/  WARPSYNC.ALL ;  /* 0x0000000000007948 */ /* 0x000fea0003800000 */
[----:B------:R-:W-:Y:S01]  /*0310*/  NOP ;  /* 0x0000000000007918 */ /* 0x000fe20000000000 */
.L_x_0:
[----:B-1----:R-:W1:Y:S01]  /*0320*/  S2R R3, SR_CTAID.X ;  /* 0x0000000000037919 */ /* 0x002e620000002500 */
[----:B------:R-:W2:Y:S01]  /*0330*/  S2UR UR12, SR_CTAID.Y ;  /* 0x00000000000c79c3 */ /* 0x000ea20000002600 */
[----:B------:R-:W2:Y:S01]  /*0340*/  LDCU.64 UR4, c[0x0][0x3b0] ;  /* 0x00007600ff0477ac */ /* 0x000ea20008000a00 */
[----:B------:R-:W-:Y:S02]  /*0350*/  LOP3.LUT R230, R0, 0x3f, RZ, 0xc0, !PT ;  /* 0x0000003f00e67812 */ /* 0x000fe400078ec0ff */
[----:B------:R-:W-:Y:S01]  /*0360*/  SHF.R.U32.HI R6, RZ, 0x6, R0 ;  /* 0x00000006ff067819 */ /* 0x000fe20000011600 */
[----:B------:R-:W-:Y:S01]  /*0370*/  UMOV UR13, 0x400 ;  /* 0x00000400000d7882 */ /* 0x000fe20000000000 */
[----:B------:R-:W3:Y:S02]  /*0380*/  LDCU.64 UR28, c[0x0][0x358] ;  /* 0x00006b00ff1c77ac */ /* 0x000ee40008000a00 */
[----:B------:R-:W4:Y:S01]  /*0390*/  S2UR UR6, SR_CgaCtaId ;  /* 0x00000000000679c3 */ /* 0x000f220000008800 */
[----:B------:R-:W-:-:S07]  /*03a0*/  SGXT.U32 R6, R6, 0x1 ;  /* 0x000000010606781a */ /* 0x000fce0000000000 */
[----:B------:R-:W0:Y:S08]  /*03b0*/  LDC R22, c[0x0][0x3b8] ;  /* 0x0000ee00ff167b82 */ /* 0x000e300000000800 */
[----:B------:R-:W3:Y:S01]  /*03c0*/  LDC.64 R18, c[0x0][0x380] ;  /* 0x0000e000ff127b82 */ /* 0x000ee20000000a00 */
[----:B--2---:R-:W-:-:S04]  /*03d0*/  UIMAD UR4, UR12, UR4, URZ ;  /* 0x000000040c0472a4 */ /* 0x004fc8000f8e02ff */
[----:B------:R-:W-:Y:S01]  /*03e0*/  USHF.L.U32 UR7, UR4, 0x1, URZ ;  /* 0x0000000104077899 */ /* 0x000fe200080006ff */
[----:B-1----:R-:W-:Y:S01]  /*03f0*/  LEA R2, R3, R230, 0x6 ;  /* 0x000000e603027211 */ /* 0x002fe200078e30ff */
[----:B----4-:R-:W-:Y:S01]  /*0400*/  ULEA UR13, UR6, UR13, 0x18 ;  /* 0x0000000d060d7291 */ /* 0x010fe2000f8ec0ff */
[----:B------:R-:W-:Y:S03]  /*0410*/  BAR.SYNC.DEFER_BLOCKING 0x0 ;  /* 0x0000000000007b1d */ /* 0x000fe60000010000 */
[----:B------:R-:W-:Y:S01]  /*0420*/  IMAD R3, R2, UR5, RZ ;  /* 0x0000000502037c24 */ /* 0x000fe2000f8e02ff */
[----:B------:R-:W-:-:S04]  /*0430*/  UIMAD.WIDE UR4, UR4, 0x2, URZ ;  /* 0x00000002040478a5 */ /* 0x000fc8000f8e02ff */
[----:B------:R-:W1:Y:S01]  /*0440*/  LDC.64 R172, c[0x0][0x3c0] ;  /* 0x0000f000ffac7b82 */ /* 0x000e620000000a00 */
[C---:B------:R-:W-:Y:S01]  /*0450*/  IMAD.HI R4, R3.reuse, 0x2, RZ ;  /* 0x0000000203047827 */ /* 0x040fe200078e02ff */
[----:B------:R-:W-:-:S03]  /*0460*/  SHF.L.U32 R5, R3, 0x1, RZ ;  /* 0x0000000103057819 */ /* 0x000fc600000006ff */
[----:B0-----:R-:W-:-:S03]  /*0470*/  IMAD R3, R6, R22, RZ ;  /* 0x0000001606037224 */ /* 0x001fc600078e02ff */
[----:B------:R-:W0:Y:S01]  /*0480*/  LDC.64 R36, c[0x0][0x388] ;  /* 0x0000e200ff247b82 */ /* 0x000e220000000a00 */
[----:B---3--:R-:W-:Y:S01]  /*0490*/  IADD3 R18, P1, P2, R5, UR7, R18 ;  /* 0x0000000705127c10 */ /* 0x008fe2000fa3e012 */
[----:B------:R-:W2:Y:S01]  /*04a0*/  LDCU UR4, c[0x0][0x3c8] ;  /* 0x00007900ff0477ac */ /* 0x000ea20008000800 */
[----:B------:R-:W-:Y:S02]  /*04b0*/  LEA R7, R22, R3, 0x1 ;  /* 0x0000000316077211 */ /* 0x000fe400078e08ff */
[----:B------:R-:W-:Y:S02]  /*04c0*/  IADD3.X R20, PT, PT, R4, UR5, R19, P1, P2 ;  /* 0x0000000504147c10 */ /* 0x000fe40008fe4413 */
[C---:B------:R-:W-:Y:S02]  /*04d0*/  LEA R4, P1, R3.reuse, R18, 0x1 ;  /* 0x0000001203047211 */ /* 0x040fe400078208ff */
[----:B------:R-:W-:Y:S01]  /*04e0*/  LEA R9, R22, R7, 0x1 ;  /* 0x0000000716097211 */ /* 0x000fe200078e08ff */
[----:B------:R-:W3:Y:S01]  /*04f0*/  LDS R24, [UR13] ;  /* 0x0000000dff187984 */ /* 0x000ee20008000800 */
[----:B------:R-:W-:Y:S01]  /*0500*/  LEA.HI.X.SX32 R5, R3, R20, 0x1, P1 ;  /* 0x0000001403057211 */ /* 0x000fe200008f0eff */
[----:B------:R-:W-:Y:S01]  /*0510*/  BAR.SYNC.DEFER_BLOCKING 0x0 ;  /* 0x0000000000007b1d */ /* 0x000fe20000010000 */
[----:B------:R-:W-:-:S02]  /*0520*/  LEA R8, P1, R9, R18, 0x1 ;  /* 0x0000001209087211 */ /* 0x000fc400078208ff */
[C---:B------:R-:W-:Y:S02]  /*0530*/  LEA R3, R22.reuse, R9, 0x1 ;  /* 0x0000000916037211 */ /* 0x040fe400078e08ff */
[----:B------:R-:W-:Y:S02]  /*0540*/  LEA.HI.X.SX32 R9, R9, R20, 0x1, P1 ;  /* 0x0000001409097211 */ /* 0x000fe400008f0eff */
[C---:B------:R-:W-:Y:S02]  /*0550*/  LEA R10, P1, R3.reuse, R18, 0x1 ;  /* 0x00000012030a7211 */ /* 0x040fe400078208ff */
[----:B------:R-:W-:Y:S02]  /*0560*/  LEA R13, R22, R3, 0x1 ;  /* 0x00000003160d7211 */ /* 0x000fe400078e08ff */
[----:B------:R-:W-:Y:S02]  /*0570*/  LEA.HI.X.SX32 R11, R3, R20, 0x1, P1 ;  /* 0x00000014030b7211 */ /* 0x000fe400008f0eff */
[----:B------:R-:W-:-:S02]  /*0580*/  LEA R12, P1, R13, R18, 0x1 ;  /* 0x000000120d0c7211 */ /* 0x000fc400078208ff */
[----:B------:R-:W-:Y:S02]  /*0590*/  LEA R3, R22, R13, 0x1 ;  /* 0x0000000d16037211 */ /* 0x000fe400078e08ff */
[----:B------:R-:W-:Y:S02]  /*05a0*/  LEA R6, P2, R7, R18, 0x1 ;  /* 0x0000001207067211 */ /* 0x000fe400078408ff */
[----:B------:R-:W-:Y:S02]  /*05b0*/  LEA.HI.X.SX32 R13, R13, R20, 0x1, P1 ;  /* 0x000000140d0d7211 */ /* 0x000fe400008f0eff */
[----:B------:R-:W-:Y:S02]  /*05c0*/  LEA R14, P1, R3, R18, 0x1 ;  /* 0x00000012030e7211 */ /* 0x000fe400078208ff */
[-C--:B------:R-:W-:Y:S01]  /*05d0*/  LEA.HI.X.SX32 R7, R7, R20.reuse, 0x1, P2 ;  /* 0x0000001407077211 */ /* 0x080fe200010f0eff */
[----:B------:R4:W5:Y:S01]  /*05e0*/  LDG.E.U16 R19, desc[UR28][R4.64] ;  /* 0x0000001c04137981 */ /* 0x000962000c1e1500 */
[----:B------:R-:W-:-:S03]  /*05f0*/  LEA.HI.X.SX32 R15, R3, R20, 0x1, P1 ;  /* 0x00000014030f7211 */ /* 0x000fc600008f0eff */
[----:B------:R0:W5:Y:S04]  /*0600*/  LDG.E.U16 R21, desc[UR28][R6.64] ;  /* 0x0000001c06157981 */ /* 0x000168000c1e1500 */
[----:B------:R0:W5:Y:S01]  /*0610*/  LDG.E.U16 R23, desc[UR28][R8.64] ;  /* 0x0000001c08177981 */ /* 0x000162000c1e1500 */
[----:B----4-:R-:W-:-:S03]  /*0620*/  LEA R5, R22, R3, 0x1 ;  /* 0x0000000316057211 */ /* 0x010fc600078e08ff */
[----:B------:R4:W5:Y:S01]  /*0630*/  LDG.E.U16 R25, desc[UR28][R10.64] ;  /* 0x0000001c0a197981 */ /* 0x000962000c1e1500 */
[C---:B------:R-:W-:Y:S02]  /*0640*/  LEA R3, R22.reuse, R5, 0x1 ;  /* 0x0000000516037211 */ /* 0x040fe400078e08ff */
[-C--:B------:R-:W-:Y:S01]  /*0650*/  LEA R4, P1, R5, R18.reuse, 0x1 ;  /* 0x0000001205047211 */ /* 0x080fe200078208ff */
[----:B------:R1:W5:Y:S01]  /*0660*/  LDG.E.U16 R27, desc[UR28][R12.64] ;  /* 0x0000001c0c1b7981 */ /* 0x000362000c1e1500 */
[----:B0-----:R-:W-:Y:S02]  /*0670*/  LEA R6, P2, R3, R18, 0x1 ;  /* 0x0000001203067211 */ /* 0x001fe400078408ff */
[----:B------:R-:W-:Y:S01]  /*0680*/  LEA R16, R22, R3, 0x1 ;  /* 0x0000000316107211 */ /* 0x000fe200078e08ff */
[----:B------:R0:W5:Y:S01]  /*0690*/  LDG.E.U16 R29, desc[UR28][R14.64] ;  /* 0x0000001c0e1d7981 */ /* 0x000162000c1e1500 */
[-C--:B------:R-:W-:Y:S02]  /*06a0*/  LEA.HI.X.SX32 R5, R5, R20.reuse, 0x1, P1 ;  /* 0x0000001405057211 */ /* 0x080fe400008f0eff */
[----:B------:R-:W-:-:S02]  /*06b0*/  LEA.HI.X.SX32 R7, R3, R20, 0x1, P2 ;  /* 0x0000001403077211 */ /* 0x000fc400010f0eff */
[----:B------:R-:W-:Y:S01]  /*06c0*/  LEA R8, P1, R16, R18, 0x1 ;  /* 0x0000001210087211 */ /* 0x000fe200078208ff */
[----:B------:R0:W5:Y:S01]  /*06d0*/  LDG.E.U16 R31, desc[UR28][R4.64] ;  /* 0x0000001c041f7981 */ /* 0x000162000c1e1500 */
[----:B------:R-:W-:Y:S02]  /*06e0*/  LEA R3, R22, R16, 0x1 ;  /* 0x0000001016037211 */ /* 0x000fe400078e08ff */
[----:B------:R-:W-:Y:S01]  /*06f0*/  LEA.HI.X.SX32 R9, R16, R20, 0x1, P1 ;  /* 0x0000001410097211 */ /* 0x000fe200008f0eff */
[----:B------:R-:W5:Y:S01]  /*0700*/  LDG.E.U16 R32, desc[UR28][R6.64] ;  /* 0x0000001c06207981 */ /* 0x000f62000c1e1500 */
[C---:B----4-:R-:W-:Y:S02]  /*0710*/  LEA R10, P1, R3.reuse, R18, 0x1 ;  /* 0x00000012030a7211 */ /* 0x050fe400078208ff */
[----:B-1----:R-:W-:Y:S01]  /*0720*/  LEA R13, R22, R3, 0x1 ;  /* 0x00000003160d7211 */ /* 0x002fe200078e08ff */
[----:B------:R-:W5:Y:S01]  /*0730*/  LDG.E.U16 R33, desc[UR28][R8.64] ;  /* 0x0000001c08217981 */ /* 0x000f62000c1e1500 */
[----:B------:R-:W-:-:S02]  /*0740*/  LEA.HI.X.SX32 R11, R3, R20, 0x1, P1 ;  /* 0x00000014030b7211 */ /* 0x000fc400008f0eff */
[C---:B------:R-:W-:Y:S02]  /*0750*/  LEA R12, P1, R13.reuse, R18, 0x1 ;  /* 0x000000120d0c7211 */ /* 0x040fe400078208ff */
[C---:B------:R-:W-:Y:S01]  /*0760*/  LEA R3, R22.reuse, R13, 0x1 ;  /* 0x0000000d16037211 */ /* 0x040fe200078e08ff */
[----:B------:R-:W5:Y:S01]  /*0770*/  LDG.E.U16 R34, desc[UR28][R10.64] ;  /* 0x0000001c0a227981 */ /* 0x000f62000c1e1500 */
[----:B------:R-:W-:Y:S02]  /*0780*/  LEA.HI.X.SX32 R13, R13, R20, 0x1, P1 ;  /* 0x000000140d0d7211 */ /* 0x000fe400008f0eff */
[C---:B0-----:R-:W-:Y:S02]  /*0790*/  LEA R14, P2, R3.reuse, R18, 0x1 ;  /* 0x00000012030e7211 */ /* 0x041fe400078408ff */
[----:B------:R-:W-:Y:S02]  /*07a0*/  LEA R16, R22, R3, 0x1 ;  /* 0x0000000316107211 */ /* 0x000fe400078e08ff */
[----:B------:R0:W5:Y:S01]  /*07b0*/  LDG.E.U16 R13, desc[UR28][R12.64] ;  /* 0x0000001c0c0d7981 */ /* 0x000162000c1e1500 */
[----:B------:R-:W-:-:S02]  /*07c0*/  LEA.HI.X.SX32 R15, R3, R20, 0x1, P2 ;  /* 0x00000014030f7211 */ /* 0x000fc400010f0eff */
[----:B------:R-:W-:Y:S02]  /*07d0*/  LEA R3, R22, R16, 0x1 ;  /* 0x0000001016037211 */ /* 0x000fe400078e08ff */
[----:B------:R-:W-:Y:S02]  /*07e0*/  LEA R4, P1, R16, R18, 0x1 ;  /* 0x0000001210047211 */ /* 0x000fe400078208ff */
[----:B0-----:R-:W-:Y:S01]  /*07f0*/  SHF.R.U32.HI R12, RZ, 0x5, R0 ;  /* 0x00000005ff0c7819 */ /* 0x001fe20000011600 */
[----:B------:R0:W5:Y:S01]  /*0800*/  LDG.E.U16 R15, desc[UR28][R14.64] ;  /* 0x0000001c0e0f7981 */ /* 0x000162000c1e1500 */
[----:B------:R-:W-:Y:S02]  /*0810*/  LEA R17, R22, R3, 0x1 ;  /* 0x0000000316117211 */ /* 0x000fe400078e08ff */
[----:B------:R-:W-:Y:S02]  /*0820*/  SGXT.U32 R12, R12, 0x2 ;  /* 0x000000020c0c781a */ /* 0x000fe40000000000 */
[----:B------:R-:W-:-:S02]  /*0830*/  LEA.HI.X.SX32 R5, R16, R20, 0x1, P1 ;  /* 0x0000001410057211 */ /* 0x000fc400008f0eff */
[C---:B------:R-:W-:Y:S01]  /*0840*/  LEA R6, P1, R3.reuse, R18, 0x1 ;  /* 0x0000001203067211 */ /* 0x040fe200078208ff */
[----:B------:R-:W-:Y:S01]  /*0850*/  IMAD R12, R12, R173, RZ ;  /* 0x000000ad0c0c7224 */ /* 0x000fe200078e02ff */
[----:B------:R-:W-:Y:S02]  /*0860*/  LEA R16, R22, R17, 0x1 ;  /* 0x0000001116107211 */ /* 0x000fe400078e08ff */
[----:B------:R-:W-:Y:S02]  /*0870*/  LEA.HI.X.SX32 R7, R3, R20, 0x1, P1 ;  /* 0x0000001403077211 */ /* 0x000fe400008f0eff */
[C---:B------:R-:W-:Y:S02]  /*0880*/  LEA R10, P1, R16.reuse, R18, 0x1 ;  /* 0x00000012100a7211 */ /* 0x040fe400078208ff */
[C---:B0-----:R-:W-:Y:S02]  /*0890*/  LEA R14, R173.reuse, R12, 0x2 ;  /* 0x0000000cad0e7211 */ /* 0x041fe400078e10ff */
[----:B------:R-:W-:Y:S01]  /*08a0*/  LEA.HI.X.SX32 R11, R16, R20, 0x1, P1 ;  /* 0x00000014100b7211 */ /* 0x000fe200008f0eff */
[----:B------:R0:W5:Y:S01]  /*08b0*/  LDG.E.U16 R7, desc[UR28][R6.64] ;  /* 0x0000001c06077981 */ /* 0x000162000c1e1500 */
[----:B------:R-:W-:-:S02]  /*08c0*/  LEA R16, R173, R14, 0x2 ;  /* 0x0000000ead107211 */ /* 0x000fc400078e10ff */
[----:B------:R-:W-:Y:S02]  /*08d0*/  LEA R8, P2, R17, R18, 0x1 ;  /* 0x0000001211087211 */ /* 0x000fe400078408ff */
[----:B------:R-:W-:Y:S01]  /*08e0*/  LEA R18, R173, R16, 0x2 ;  /* 0x00000010ad127211 */ /* 0x000fe200078e10ff */
[----:B------:R-:W5:Y:S01]  /*08f0*/  LDG.E.U16 R11, desc[UR28][R10.64] ;  /* 0x0000001c0a0b7981 */ /* 0x000f62000c1e1500 */
[----:B------:R-:W-:Y:S02]  /*0900*/  LEA.HI.X.SX32 R9, R17, R20, 0x1, P2 ;  /* 0x0000001411097211 */ /* 0x000fe400010f0eff */
[----:B0-----:R-:W-:Y:S01]  /*0910*/  LEA R6, R173, R18, 0x2 ;  /* 0x00000012ad067211 */ /* 0x001fe200078e10ff */
[----:B------:R-:W5:Y:S04]  /*0920*/  LDG.E.U16 R17, desc[UR28][R4.64] ;  /* 0x0000001c04117981 */ /* 0x000f68000c1e1500 */
[----:B------:R0:W5:Y:S01]  /*0930*/  LDG.E.U16 R9, desc[UR28][R8.64] ;  /* 0x0000001c08097981 */ /* 0x000162000c1e1500 */
[----:B------:R-:W-:-:S02]  /*0940*/  LOP3.LUT R3, R0, 0x1f, RZ, 0xc0, !PT ;  /* 0x0000001f00037812 */ /* 0x000fc400078ec0ff */
[----:B0-----:R-:W-:-:S04]  /*0950*/  LEA R8, R173, R6, 0x2 ;  /* 0x00000006ad087211 */ /* 0x001fc800078e10ff */
[C---:B------:R-:W-:Y:S02]  /*0960*/  LEA R10, R173.reuse, R8, 0x2 ;  /* 0x00000008ad0a7211 */ /* 0x040fe400078e10ff */
[----:B------:R-:W-:Y:S02]  /*0970*/  SHF.R.U32.HI R4, RZ, 0x5, R0 ;  /* 0x00000005ff047819 */ /* 0x000fe40000011600 */
[C---:B------:R-:W-:Y:S01]  /*0980*/  LEA R20, R173.reuse, R10, 0x2 ;  /* 0x0000000aad147211 */ /* 0x040fe200078e10ff */
[----:B------:R-:W-:Y:S01]  /*0990*/  IMAD R172, R172, UR12, RZ ;  /* 0x0000000cacac7c24 */ /* 0x000fe2000f8e02ff */
[----:B------:R-:W-:Y:S02]  /*09a0*/  R2UR UR23, R4 ;  /* 0x00000000041772ca */ /* 0x000fe400000e0000 */
[----:B------:R-:W-:Y:S01]  /*09b0*/  LEA R22, R173, R20, 0x2 ;  /* 0x00000014ad167211 */ /* 0x000fe200078e10ff */
[----:B--2---:R-:W-:Y:S01]  /*09c0*/  IMAD R4, R3, UR4, RZ ;  /* 0x0000000403047c24 */ /* 0x004fe2000f8e02ff */
[----:B---3--:R-:W-:-:S02]  /*09d0*/  R2UR UR14, R24 ;  /* 0x00000000180e72ca */ /* 0x008fc400000e0000 */
[C---:B------:R-:W-:Y:S02]  /*09e0*/  LEA R24, R173.reuse, R22, 0x2 ;  /* 0x00000016ad187211 */ /* 0x040fe400078e10ff */
[----:B------:R-:W-:Y:S02]  /*09f0*/  SHF.L.U32 R5, R4, 0x1, RZ ;  /* 0x0000000104057819 */ /* 0x000fe400000006ff */
[----:B------:R-:W-:Y:S02]  /*0a00*/  SHF.L.U32 R3, R172, 0x1, RZ ;  /* 0x00000001ac037819 */ /* 0x000fe400000006ff */
[----:B------:R-:W-:Y:S01]  /*0a10*/  LEA R26, R173, R24, 0x2 ;  /* 0x00000018ad1a7211 */ /* 0x000fe200078e10ff */
[----:B------:R-:W-:Y:S01]  /*0a20*/  IMAD.HI R4, R4, 0x2, RZ ;  /* 0x0000000204047827 */ /* 0x000fe200078e02ff */
[----:B------:R-:W-:-:S03]  /*0a30*/  IADD3 R5, P1, P2, R5, R36, R3 ;  /* 0x0000002405057210 */ /* 0x000fc60007a3e003 */
[----:B------:R-:W-:Y:S01]  /*0a40*/  IMAD.HI R172, R172, 0x2, RZ ;  /* 0x00000002acac7827 */ /* 0x000fe200078e02ff */
[C---:B------:R-:W-:Y:S02]  /*0a50*/  LEA R28, R173.reuse, R26, 0x2 ;  /* 0x0000001aad1c7211 */ /* 0x040fe400078e10ff */
[----:B------:R-:W-:Y:S02]  /*0a60*/  SHF.R.S32.HI R30, RZ, 0x6, R0 ;  /* 0x00000006ff1e7819 */ /* 0x000fe40000011400 */
[----:B------:R-:W-:Y:S02]  /*0a70*/  IADD3.X R35, PT, PT, R4, R37, R172, P1, P2 ;  /* 0x0000002504237210 */ /* 0x000fe40000fe44ac */
[----:B------:R-:W-:Y:S02]  /*0a80*/  LEA R4, R173, R28, 0x2 ;  /* 0x0000001cad047211 */ /* 0x000fe400078e10ff */
[----:B------:R-:W-:Y:S02]  /*0a90*/  SGXT R3, R30, 0x1 ;  /* 0x000000011e03781a */ /* 0x000fe40000000200 */
[----:B------:R-:W-:-:S02]  /*0aa0*/  LEA R132, P1, R12, R5, 0x1 ;  /* 0x000000050c847211 */ /* 0x000fc400078208ff */
[C---:B------:R-:W-:Y:S02]  /*0ab0*/  LEA R30, R173.reuse, R4, 0x2 ;  /* 0x00000004ad1e7211 */ /* 0x040fe400078e10ff */
[----:B------:R-:W-:Y:S02]  /*0ac0*/  LEA R130, P2, R14, R5, 0x1 ;  /* 0x000000050e827211 */ /* 0x000fe400078408ff */
[----:B------:R-:W-:Y:S02]  /*0ad0*/  LEA.HI.X.SX32 R133, R12, R35, 0x1, P1 ;  /* 0x000000230c857211 */ /* 0x000fe400008f0eff */
[----:B------:R-:W-:Y:S02]  /*0ae0*/  LEA R12, R173, R30, 0x2 ;  /* 0x0000001ead0c7211 */ /* 0x000fe400078e10ff */
[----:B------:R-:W-:Y:S02]  /*0af0*/  LEA R128, P1, R16, R5, 0x1 ;  /* 0x0000000510807211 */ /* 0x000fe400078208ff */
[----:B------:R-:W-:-:S02]  /*0b00*/  LEA.HI.X.SX32 R131, R14, R35, 0x1, P2 ;  /* 0x000000230e837211 */ /* 0x000fc400010f0eff */
[C---:B------:R-:W-:Y:S02]  /*0b10*/  LEA R14, R173.reuse, R12, 0x2 ;  /* 0x0000000cad0e7211 */ /* 0x040fe400078e10ff */
[----:B------:R-:W-:Y:S02]  /*0b20*/  LEA.HI.X.SX32 R129, R16, R35, 0x1, P1 ;  /* 0x0000002310817211 */ /* 0x000fe400008f0eff */
[-C--:B------:R-:W-:Y:S02]  /*0b30*/  LEA R124, P1, R6, R5.reuse, 0x1 ;  /* 0x00000005067c7211 */ /* 0x080fe400078208ff */
[-C--:B------:R-:W-:Y:S02]  /*0b40*/  LEA R126, P3, R18, R5.reuse, 0x1 ;  /* 0x00000005127e7211 */ /* 0x080fe400078608ff */
[----:B------:R-:W-:Y:S02]  /*0b50*/  LEA R16, R173, R14, 0x2 ;  /* 0x0000000ead107211 */ /* 0x000fe400078e10ff */
[----:B------:R-:W-:-:S02]  /*0b60*/  LEA R122, P2, R8, R5, 0x1 ;  /* 0x00000005087a7211 */ /* 0x000fc400078408ff */
[-C--:B------:R-:W-:Y:S02]  /*0b70*/  LEA.HI.X.SX32 R125, R6, R35.reuse, 0x1, P1 ;  /* 0x00000023067d7211 */ /* 0x080fe400008f0eff */
[----:B------:R-:W-:Y:S02]  /*0b80*/  LEA.HI.X.SX32 R127, R18, R35, 0x1, P3 ;  /* 0x00000023127f7211 */ /* 0x000fe400018f0eff */
[C---:B------:R-:W-:Y:S02]  /*0b90*/  LEA R6, R173.reuse, R16, 0x2 ;  /* 0x00000010ad067211 */ /* 0x040fe400078e10ff */
[----:B------:R-:W-:Y:S02]  /*0ba0*/  LEA R120, P3, R10, R5, 0x1 ;  /* 0x000000050a787211 */ /* 0x000fe400078608ff */
[----:B------:R-:W-:Y:S02]  /*0bb0*/  LEA.HI.X.SX32 R123, R8, R35, 0x1, P2 ;  /* 0x00000023087b7211 */ /* 0x000fe400010f0eff */
[----:B------:R-:W-:-:S02]  /*0bc0*/  LEA R8, R173, R6, 0x2 ;  /* 0x00000006ad087211 */ /* 0x000fc400078e10ff */
[----:B------:R-:W-:Y:S02]  /*0bd0*/  LEA.HI.X.SX32 R121, R10, R35, 0x1, P3 ;  /* 0x000000230a797211 */ /* 0x000fe400018f0eff */
[-C--:B------:R-:W-:Y:S02]  /*0be0*/  LEA R114, P3, R24, R5.reuse, 0x1 ;  /* 0x0000000518727211 */ /* 0x080fe400078608ff */
[----:B------:R-:W-:Y:S02]  /*0bf0*/  LEA R10, R173, R8, 0x2 ;  /* 0x00000008ad0a7211 */ /* 0x000fe400078e10ff */
[----:B------:R-:W-:Y:S02]  /*0c00*/  LEA R116, P2, R22, R5, 0x1 ;  /* 0x0000000516747211 */ /* 0x000fe400078408ff */
[----:B------:R-:W-:Y:S02]  /*0c10*/  LEA.HI.X.SX32 R115, R24, R35, 0x1, P3 ;  /* 0x0000002318737211 */ /* 0x000fe400018f0eff */
[----:B------:R-:W-:-:S02]  /*0c20*/  LEA R108, P3, R4, R5, 0x1 ;  /* 0x00000005046c7211 */ /* 0x000fc400078608ff */
[C---:B------:R-:W-:Y:S02]  /*0c30*/  LEA R18, R173.reuse, R10, 0x2 ;  /* 0x0000000aad127211 */ /* 0x040fe400078e10ff */
[----:B------:R-:W-:Y:S02]  /*0c40*/  LEA.HI.X.SX32 R117, R22, R35, 0x1, P2 ;  /* 0x0000002316757211 */ /* 0x000fe400010f0eff */
[-C--:B------:R-:W-:Y:S02]  /*0c50*/  LEA R110, P2, R28, R5.reuse, 0x1 ;  /* 0x000000051c6e7211 */ /* 0x080fe400078408ff */
[----:B------:R-:W-:Y:S02]  /*0c60*/  LEA R118, P1, R20, R5, 0x1 ;  /* 0x0000000514767211 */ /* 0x000fe400078208ff */
[----:B------:R-:W-:Y:S02]  /*0c70*/  LEA.HI.X.SX32 R109, R4, R35, 0x1, P3 ;  /* 0x00000023046d7211 */ /* 0x000fe400018f0eff */
[----:B------:R-:W-:-:S02]  /*0c80*/  LEA R4, R173, R18, 0x2 ;  /* 0x00000012ad047211 */ /* 0x000fc400078e10ff */
[-C--:B------:R-:W-:Y:S02]  /*0c90*/  LEA.HI.X.SX32 R111, R28, R35.reuse, 0x1, P2 ;  /* 0x000000231c6f7211 */ /* 0x080fe400010f0eff */
[----:B------:R-:W-:Y:S02]  /*0ca0*/  LEA.HI.X.SX32 R119, R20, R35, 0x1, P1 ;  /* 0x0000002314777211 */ /* 0x000fe400008f0eff */
[-C--:B------:R-:W-:Y:S02]  /*0cb0*/  LEA R104, P2, R12, R5.reuse, 0x1 ;  /* 0x000000050c687211 */ /* 0x080fe400078408ff */
[----:B------:R-:W-:Y:S02]  /*0cc0*/  LEA R20, R173, R4, 0x2 ;  /* 0x00000004ad147211 */ /* 0x000fe400078e10ff */
[----:B------:R-:W-:Y:S02]  /*0cd0*/  LEA R102, P3, R14, R5, 0x1 ;  /* 0x000000050e667211 */ /* 0x000fe400078608ff */
[----:B------:R-:W-:-:S02]  /*0ce0*/  LEA.HI.X.SX32 R105, R12, R35, 0x1, P2 ;  /* 0x000000230c697211 */ /* 0x000fc400010f0eff */
[----:B------:R-:W-:Y:S02]  /*0cf0*/  LEA R112, P1, R26, R5, 0x1 ;  /* 0x000000051a707211 */ /* 0x000fe400078208ff */
[C---:B------:R-:W-:Y:S02]  /*0d00*/  LEA R12, R173.reuse, R20, 0x2 ;  /* 0x00000014ad0c7211 */ /* 0x040fe400078e10ff */
[----:B------:R-:W-:Y:S02]  /*0d10*/  LEA.HI.X.SX32 R103, R14, R35, 0x1, P3 ;  /* 0x000000230e677211 */ /* 0x000fe400018f0eff */
[----:B------:R-:W-:Y:S02]  /*0d20*/  LEA R98, P2, R6, R5, 0x1 ;  /* 0x0000000506627211 */ /* 0x000fe400078408ff */
[----:B------:R-:W-:Y:S02]  /*0d30*/  LEA.HI.X.SX32 R113, R26, R35, 0x1, P1 ;  /* 0x000000231a717211 */ /* 0x000fe400008f0eff */
[----:B------:R-:W-:-:S02]  /*0d40*/  LEA R14, R173, R12, 0x2 ;  /* 0x0000000cad0e7211 */ /* 0x000fc400078e10ff */
[-C--:B------:R-:W-:Y:S02]  /*0d50*/  LEA R106, P1, R30, R5.reuse, 0x1 ;  /* 0x000000051e6a7211 */ /* 0x080fe400078208ff */
[----:B------:R-:W-:Y:S02]  /*0d60*/  LEA R96, P3, R8, R5, 0x1 ;  /* 0x0000000508607211 */ /* 0x000fe400078608ff */
[-C--:B------:R-:W-:Y:S02]  /*0d70*/  LEA.HI.X.SX32 R99, R6, R35.reuse, 0x1, P2 ;  /* 0x0000002306637211 */ /* 0x080fe400010f0eff */
[----:B------:R-:W-:Y:S02]  /*0d80*/  LEA R6, R173, R14, 0x2 ;  /* 0x0000000ead067211 */ /* 0x000fe400078e10ff */
[----:B------:R-:W-:Y:S02]  /*0d90*/  LEA.HI.X.SX32 R107, R30, R35, 0x1, P1 ;  /* 0x000000231e6b7211 */ /* 0x000fe400008f0eff */
[----:B------:R-:W-:-:S02]  /*0da0*/  LEA R100, P1, R16, R5, 0x1 ;  /* 0x0000000510647211 */ /* 0x000fc400078208ff */
[----:B------:R-:W-:Y:S02]  /*0db0*/  LEA.HI.X.SX32 R97, R8, R35, 0x1, P3 ;  /* 0x0000002308617211 */ /* 0x000fe400018f0eff */
[----:B------:R-:W-:Y:S02]  /*0dc0*/  LEA R90, P3, R4, R5, 0x1 ;  /* 0x00000005045a7211 */ /* 0x000fe400078608ff */
[----:B------:R-:W-:Y:S02]  /*0dd0*/  LEA R8, R173, R6, 0x2 ;  /* 0x00000006ad087211 */ /* 0x000fe400078e10ff */
[----:B------:R-:W-:Y:S02]  /*0de0*/  LEA.HI.X.SX32 R101, R16, R35, 0x1, P1 ;  /* 0x0000002310657211 */ /* 0x000fe400008f0eff */
[-C--:B------:R-:W-:Y:S02]  /*0df0*/  LEA R92, P2, R18, R5.reuse, 0x1 ;  /* 0x00000005125c7211 */ /* 0x080fe400078408ff */
[----:B------:R-:W-:-:S02]  /*0e00*/  LEA R94, P1, R10, R5, 0x1 ;  /* 0x000000050a5e7211 */ /* 0x000fc400078208ff */
[-C--:B------:R-:W-:Y:S02]  /*0e10*/  LEA.HI.X.SX32 R91, R4, R35.reuse, 0x1, P3 ;  /* 0x00000023045b7211 */ /* 0x080fe400018f0eff */
[C---:B------:R-:W-:Y:S02]  /*0e20*/  LEA R4, R173.reuse, R8, 0x2 ;  /* 0x00000008ad047211 */ /* 0x040fe400078e10ff */
[-C--:B------:R-:W-:Y:S02]  /*0e30*/  LEA.HI.X.SX32 R93, R18, R35.reuse, 0x1, P2 ;  /* 0x00000023125d7211 */ /* 0x080fe400010f0eff */
[----:B------:R-:W-:Y:S02]  /*0e40*/  LEA.HI.X.SX32 R95, R10, R35, 0x1, P1 ;  /* 0x000000230a5f7211 */ /* 0x000fe400008f0eff */
[----:B------:R-:W-:Y:S02]  /*0e50*/  LEA R86, P2, R12, R5, 0x1 ;  /* 0x000000050c567211 */ /* 0x000fe400078408ff */
[----:B------:R-:W-:-:S02]  /*0e60*/  LEA R10, R173, R4, 0x2 ;  /* 0x00000004ad0a7211 */ /* 0x000fc400078e10ff */
[----:B------:R-:W-:Y:S02]  /*0e70*/  LEA R84, P3, R14, R5, 0x1 ;  /* 0x000000050e547211 */ /* 0x000fe400078608ff */
[----:B------:R-:W-:Y:S02]  /*0e80*/  LEA.HI.X.SX32 R87, R12, R35, 0x1, P2 ;  /* 0x000000230c577211 */ /* 0x000fe400010f0eff */
[----:B------:R-:W-:Y:S02]  /*0e90*/  LEA R12, R173, R10, 0x2 ;  /* 0x0000000aad0c7211 */ /* 0x000fe400078e10ff */
[----:B------:R-:W-:Y:S02]  /*0ea0*/  LEA R88, P1, R20, R5, 0x1 ;  /* 0x0000000514587211 */ /* 0x000fe400078208ff */
[----:B------:R-:W-:Y:S02]  /*0eb0*/  SHF.L.U32 R230, R230, 0x1, RZ ;  /* 0x00000001e6e67819 */ /* 0x000fe400000006ff */
[----:B------:R-:W-:-:S02]  /*0ec0*/  LEA.HI.X.SX32 R85, R14, R35, 0x1, P3 ;  /* 0x000000230e557211 */ /* 0x000fc400018f0eff */
[----:B------:R-:W-:Y:S02]  /*0ed0*/  LEA R14, R173, R12, 0x2 ;  /* 0x0000000cad0e7211 */ /* 0x000fe400078e10ff */
[----:B------:R-:W-:Y:S02]  /*0ee0*/  LEA.HI.X.SX32 R89, R20, R35, 0x1, P1 ;  /* 0x0000002314597211 */ /* 0x000fe400008f0eff */
[----:B------:R-:W-:Y:S02]  /*0ef0*/  LOP3.LUT R36, R230, 0x90, R3, 0x78, !PT ;  /* 0x00000090e6247812 */ /* 0x000fe400078e7803 */
[-C--:B------:R-:W-:Y:S02]  /*0f00*/  LEA R82, P1, R6, R5.reuse, 0x1 ;  /* 0x0000000506527211 */ /* 0x080fe400078208ff */
[-C--:B------:R-:W-:Y:S02]  /*0f10*/  LEA R80, P2, R8, R5.reuse, 0x1 ;  /* 0x0000000508507211 */ /* 0x080fe400078408ff */
[----:B------:R-:W-:-:S02]  /*0f20*/  LEA R78, P3, R4, R5, 0x1 ;  /* 0x00000005044e7211 */ /* 0x000fc400078608ff */
[----:B------:R-:W-:Y:S02]  /*0f30*/  LEA R3, R173, R14, 0x2 ;  /* 0x0000000ead037211 */ /* 0x000fe400078e10ff */
[-C--:B------:R-:W-:Y:S02]  /*0f40*/  LEA.HI.X.SX32 R83, R6, R35.reuse, 0x1, P1 ;  /* 0x0000002306537211 */ /* 0x080fe400008f0eff */
[-C--:B------:R-:W-:Y:S02]  /*0f50*/  LEA.HI.X.SX32 R81, R8, R35.reuse, 0x1, P2 ;  /* 0x0000002308517211 */ /* 0x080fe400010f0eff */
[----:B------:R-:W-:Y:S02]  /*0f60*/  LEA.HI.X.SX32 R79, R4, R35, 0x1, P3 ;  /* 0x00000023044f7211 */ /* 0x000fe400018f0eff */
[-C--:B------:R-:W-:Y:S02]  /*0f70*/  LEA R76, P1, R10, R5.reuse, 0x1 ;  /* 0x000000050a4c7211 */ /* 0x080fe400078208ff */
[----:B------:R-:W-:-:S02]  /*0f80*/  LEA R74, P2, R12, R5, 0x1 ;  /* 0x000000050c4a7211 */ /* 0x000fc400078408ff */
[-C--:B------:R-:W-:Y:S02]  /*0f90*/  LEA R72, P3, R14, R5.reuse, 0x1 ;  /* 0x000000050e487211 */ /* 0x080fe400078608ff */
[C---:B------:R-:W-:Y:S02]  /*0fa0*/  LEA R70, P4, R3.reuse, R5, 0x1 ;  /* 0x0000000503467211 */ /* 0x040fe400078808ff */
[-C--:B------:R-:W-:Y:S02]  /*0fb0*/  LEA.HI.X.SX32 R77, R10, R35.reuse, 0x1, P1 ;  /* 0x000000230a4d7211 */ /* 0x080fe400008f0eff */
[-C--:B------:R-:W-:Y:S02]  /*0fc0*/  LEA.HI.X.SX32 R75, R12, R35.reuse, 0x1, P2 ;  /* 0x000000230c4b7211 */ /* 0x080fe400010f0eff */
[-C--:B------:R-:W-:Y:S02]  /*0fd0*/  LEA.HI.X.SX32 R73, R14, R35.reuse, 0x1, P3 ;  /* 0x000000230e497211 */ /* 0x080fe400018f0eff */
[----:B------:R-:W-:-:S02]  /*0fe0*/  LEA.HI.X.SX32 R71, R3, R35, 0x1, P4 ;  /* 0x0000002303477211 */ /* 0x000fc400020f0eff */
[----:B------:R-:W-:Y:S01]  /*0ff0*/  LOP3.LUT R4, R36, 0x20, RZ, 0x3c, !PT ;  /* 0x0000002024047812 */ /* 0x000fe200078e3cff */
[----:B------:R-:W-:Y:S06]  /*1000*/  @P0 BRA `(.L_x_5) ;  /* 0x0000000000180947 */ /* 0x000fec0003800000 */
[----:B------:R-:W-:Y:S01]  /*1010*/  ELECT P1, URZ, PT ;  /* 0x0000000000ff782f */ /* 0x000fe20003820000 */
[----:B------:R-:W-:Y:S01]  /*1020*/  HFMA2 R3, -RZ, RZ, 0, 5.9604644775390625e-08 ;  /* 0x00000001ff037431 */ /* 0x000fe200000001ff */
[----:B------:R-:W-:Y:S01]  /*1030*/  UMOV UR4, 0x40 ;  /* 0x0000004000047882 */ /* 0x000fe20000000000 */
[----:B------:R-:W-:Y:S01]  /*1040*/  UVIRTCOUNT.DEALLOC.SMPOOL 0x80 ;  /* 0x000000800000784c */ /* 0x000fe20000000000 */
[----:B------:R-:W-:-:S09]  /*1050*/  ULEA UR4, UR6, UR4, 0x18 ;  /* 0x0000000406047291 */ /* 0x000fd2000f8ec0ff */
[----:B------:R0:W-:Y:S03]  /*1060*/  @P1 STS.U8 [UR4], R3 ;  /* 0x00000003ff001988 */ /* 0x0001e60008000004 */
.L_x_5:
[----:B------:R-:W-:Y:S01]  /*1070*/  USHF.L.U32 UR4, UR23, 0x15, URZ ;  /* 0x0000001517047899 */ /* 0x000fe200080006ff */
[C---:B------:R-:W-:Y:S01]  /*1080*/  LOP3.LUT R6, R36.reuse, 0x40, RZ, 0x3c, !PT ;  /* 0x0000004024067812 */ /* 0x040fe200078e3cff */
[----:B-----5:R1:W-:Y:S01]  /*1090*/  STS.U16 [R36+UR13+0x6000], R19 ;  /* 0x0060001324007988 */ /* 0x0203e2000800040d */
[----:B------:R-:W-:Y:S01]  /*10a0*/  LOP3.LUT R8, R36, 0x60, RZ, 0x3c, !PT ;  /* 0x0000006024087812 */ /* 0x000fe200078e3cff */
[----:B------:R-:W-:Y:S01]  /*10b0*/  ULOP3.LUT UR4, UR4, 0x600000, URZ, 0xc0, !UPT ;  /* 0x0060000004047892 */ /* 0x000fe2000f8ec0ff */
[----:B------:R-:W-:Y:S01]  /*10c0*/  LOP3.LUT P1, RZ, R0, 0x7f, RZ, 0xc0, !PT ;  /* 0x0000007f00ff7812 */ /* 0x000fe2000782c0ff */
[----:B------:R2:W-:Y:S01]  /*10d0*/  STS.U16 [R36+UR13+0x6400], R27 ;  /* 0x0064001b24007988 */ /* 0x0005e2000800040d */
[----:B------:R-:W-:Y:S01]  /*10e0*/  UMOV UR5, 0x1 ;  /* 0x0000000100057882 */ /* 0x000fe20000000000 */
[----:B------:R-:W-:Y:S01]  /*10f0*/  UIADD3 UR15, UPT, UPT, UR14, UR4, URZ ;  /* 0x000000040e0f7290 */ /* 0x000fe2000fffe0ff */
[----:B0-----:R-:W-:Y:S01]  /*1100*/  PRMT R3, RZ, 0x7610, R3 ;  /* 0x00007610ff037816 */ /* 0x001fe20000000003 */
[----:B------:R-:W-:Y:S01]  /*1110*/  STS.U16 [R36+UR13+0x6800], R33 ;  /* 0x0068002124007988 */ /* 0x000fe2000800040d */
[----:B------:R-:W-:Y:S01]  /*1120*/  UIADD3 UR17, UPT, UPT, UR13, 0x7000, URZ ;  /* 0x000070000d117890 */ /* 0x000fe2000fffe0ff */
[----:B-1----:R-:W-:Y:S01]  /*1130*/  PRMT R19, RZ, 0x7610, R19 ;  /* 0x00007610ff137816 */ /* 0x002fe20000000013 */
[----:B------:R-:W0:Y:S01]  /*1140*/  LDCU UR11, c[0x0][0x3f0] ;  /* 0x00007e00ff0b77ac */ /* 0x000e220008000800 */
[----:B------:R1:W-:Y:S01]  /*1150*/  STS.U16 [R36+UR13+0x6c00], R17 ;  /* 0x006c001124007988 */ /* 0x0003e2000800040d */
[----:B------:R-:W-:-:S02]  /*1160*/  PRMT R35, RZ, 0x7610, R35 ;  /* 0x00007610ff237816 */ /* 0x000fc40000000023 */
[----:B--2---:R-:W-:Y:S01]  /*1170*/  PRMT R27, RZ, 0x7610, R27 ;  /* 0x00007610ff1b7816 */ /* 0x004fe2000000001b */
[----:B------:R-:W-:Y:S01]  /*1180*/  STS.U16 [R4+UR13+0x6100], R21 ;  /* 0x0061001504007988 */ /* 0x000fe2000800040d */
[----:B------:R-:W-:Y:S01]  /*1190*/  VOTEU.ALL UP0, P1 ;  /* 0x0000000000ff7886 */ /* 0x000fe20000800000 */
[----:B------:R-:W-:Y:S01]  /*11a0*/  VOTEU.ALL UP1, P1 ;  /* 0x0000000000ff7886 */ /* 0x000fe20000820000 */
[----:B------:R-:W-:Y:S01]  /*11b0*/  PRMT R39, RZ, 0x7610, R39 ;  /* 0x00007610ff277816 */ /* 0x000fe20000000027 */
[----:B------:R-:W-:Y:S01]  /*11c0*/  STS.U16 [R4+UR13+0x6500], R29 ;  /* 0x0065001d04007988 */ /* 0x000fe2000800040d */
[----:B------:R-:W-:Y:S01]  /*11d0*/  PRMT R43, RZ, 0x7610, R43 ;  /* 0x00007610ff2b7816 */ /* 0x000fe2000000002b */
[----:B------:R-:W-:-:S04]  /*11e0*/  @!UP0 UIADD3 UR6, UPT, UPT, -UR5, 0x100000, URZ ;  /* 0x0010000005068890 */ /* 0x000fc8000fffe1ff */
[----:B------:R-:W-:Y:S02]  /*11f0*/  @!UP0 USHF.L.U32 UR7, UR6, 0xb, URZ ;  /* 0x0000000b06078899 */ /* 0x000fe400080006ff */
[----:B------:R-:W-:Y:S01]  /*1200*/  @!UP0 USHF.L.U32 UR6, UR6, 0x1, URZ ;  /* 0x0000000106068899 */ /* 0x000fe200080006ff */
[----:B------:R-:W-:Y:S01]  /*1210*/  STS.U16 [R4+UR13+0x6900], R34 ;  /* 0x0069002204007988 */ /* 0x000fe2000800040d */
[----:B-1----:R-:W-:Y:S02]  /*1220*/  PRMT R17, RZ, 0x7610, R17 ;  /* 0x00007610ff117816 */ /* 0x002fe40000000011 */
[----:B------:R-:W-:Y:S01]  /*1230*/  PRMT R47, RZ, 0x7610, R47 ;  /* 0x00007610ff2f7816 */ /* 0x000fe2000000002f */
[----:B------:R1:W-:Y:S01]  /*1240*/  STS.U16 [R4+UR13+0x6d00], R7 ;  /* 0x006d000704007988 */ /* 0x0003e2000800040d */
[----:B0-----:R-:W-:Y:S02]  /*1250*/  ISETP.LT.AND P2, PT, RZ, UR11, PT ;  /* 0x0000000bff007c0c */ /* 0x001fe4000bf41270 */
[----:B------:R-:W-:Y:S01]  /*1260*/  PRMT R51, RZ, 0x7610, R51 ;  /* 0x00007610ff337816 */ /* 0x000fe20000000033 */
[----:B------:R0:W-:Y:S01]  /*1270*/  STS.U16 [R6+UR13+0x6200], R23 ;  /* 0x0062001706007988 */ /* 0x0001e2000800040d */
[----:B------:R-:W-:-:S02]  /*1280*/  PRMT R55, RZ, 0x7610, R55 ;  /* 0x00007610ff377816 */ /* 0x000fc40000000037 */
[----:B------:R-:W-:Y:S01]  /*1290*/  PRMT R59, RZ, 0x7610, R59 ;  /* 0x00007610ff3b7816 */ /* 0x000fe2000000003b */
[----:B------:R2:W-:Y:S01]  /*12a0*/  STS.U16 [R6+UR13+0x6600], R31 ;  /* 0x0066001f06007988 */ /* 0x0005e2000800040d */
[----:B------:R-:W-:Y:S02]  /*12b0*/  PRMT R63, RZ, 0x7610, R63 ;  /* 0x00007610ff3f7816 */ /* 0x000fe4000000003f */
[----:B-1----:R-:W-:Y:S01]  /*12c0*/  PRMT R7, RZ, 0x7610, R7 ;  /* 0x00007610ff077816 */ /* 0x002fe20000000007 */
[----:B------:R1:W-:Y:S01]  /*12d0*/  STS.U16 [R6+UR13+0x6a00], R13 ;  /* 0x006a000d06007988 */ /* 0x0003e2000800040d */
[----:B------:R-:W-:Y:S02]  /*12e0*/  PRMT R5, RZ, 0x7610, R5 ;  /* 0x00007610ff057816 */ /* 0x000fe40000000005 */
[----:B0-----:R-:W-:Y:S01]  /*12f0*/  PRMT R23, RZ, 0x7610, R23 ;  /* 0x00007610ff177816 */ /* 0x001fe20000000017 */
[----:B------:R0:W-:Y:S01]  /*1300*/  STS.U16 [R6+UR13+0x6e00], R9 ;  /* 0x006e000906007988 */ /* 0x0001e2000800040d */
[----:B------:R-:W-:-:S02]  /*1310*/  PRMT R21, RZ, 0x7610, R21 ;  /* 0x00007610ff157816 */ /* 0x000fc40000000015 */
[----:B--2---:R-:W-:Y:S01]  /*1320*/  PRMT R31, RZ, 0x7610, R31 ;  /* 0x00007610ff1f7816 */ /* 0x004fe2000000001f */
[----:B------:R2:W-:Y:S01]  /*1330*/  STS.U16 [R8+UR13+0x6300], R25 ;  /* 0x0063001908007988 */ /* 0x0005e2000800040d */
[----:B------:R-:W-:Y:S02]  /*1340*/  PRMT R29, RZ, 0x7610, R29 ;  /* 0x00007610ff1d7816 */ /* 0x000fe4000000001d */
[----:B-1----:R-:W-:Y:S01]  /*1350*/  PRMT R13, RZ, 0x7610, R13 ;  /* 0x00007610ff0d7816 */ /* 0x002fe2000000000d */
[----:B------:R-:W-:Y:S01]  /*1360*/  STS.U16 [R8+UR13+0x6700], R32 ;  /* 0x0067002008007988 */ /* 0x000fe2000800040d */
[----:B------:R-:W-:Y:S02]  /*1370*/  PRMT R33, RZ, 0x7610, R33 ;  /* 0x00007610ff217816 */ /* 0x000fe40000000021 */
[----:B0-----:R-:W-:Y:S01]  /*1380*/  PRMT R9, RZ, 0x7610, R9 ;  /* 0x00007610ff097816 */ /* 0x001fe20000000009 */
[----:B------:R0:W-:Y:S01]  /*1390*/  STS.U16 [R8+UR13+0x6b00], R15 ;  /* 0x006b000f08007988 */ /* 0x0001e2000800040d */
[----:B------:R-:W-:-:S02]  /*13a0*/  PRMT R37, RZ, 0x7610, R37 ;  /* 0x00007610ff257816 */ /* 0x000fc40000000025 */
[----:B--2---:R-:W-:Y:S01]  /*13b0*/  PRMT R25, RZ, 0x7610, R25 ;  /* 0x00007610ff197816 */ /* 0x004fe20000000019 */
[----:B------:R1:W-:Y:S01]  /*13c0*/  STS.U16 [R8+UR13+0x6f00], R11 ;  /* 0x006f000b08007988 */ /* 0x0003e2000800040d */
[----:B------:R-:W-:Y:S02]  /*13d0*/  PRMT R41, RZ, 0x7610, R41 ;  /* 0x00007610ff297816 */ /* 0x000fe40000000029 */
[----:B------:R-:W-:Y:S01]  /*13e0*/  PRMT R45, RZ, 0x7610, R45 ;  /* 0x00007610ff2d7816 */ /* 0x000fe2000000002d */
[----:B------:R-:W-:Y:S01]  /*13f0*/  STTM.16dp32bit_t0_t15.x16 tmem[UR15], RZ ;  /* 0x000000ff000079ed */ /* 0x000fe20008a0000f */
[----:B------:R-:W-:Y:S01]  /*1400*/  STTM.16dp32bit_t16_t31.x16 tmem[UR15+0x10], RZ ;  /* 0x000010ff000079ed */ /* 0x000fe20008a2000f */
[----:B------:R-:W2:Y:S02]  /*1410*/  FENCE.VIEW.ASYNC.T ;  /* 0x00000000000073c6 */ /* 0x000ea40000000200 */
[----:B--2---:R-:W-:Y:S01]  /*1420*/  BAR.SYNC.DEFER_BLOCKING 0x0 ;  /* 0x0000000000007b1d */ /* 0x004fe20000010000 */
[----:B0-----:R-:W-:-:S02]  /*1430*/  PRMT R15, RZ, 0x7610, R15 ;  /* 0x00007610ff0f7816 */ /* 0x001fc4000000000f */
[----:B------:R-:W-:Y:S02]  /*1440*/  PRMT R49, RZ, 0x7610, R49 ;  /* 0x00007610ff317816 */ /* 0x000fe40000000031 */
[----:B-1----:R-:W-:Y:S02]  /*1450*/  PRMT R11, RZ, 0x7610, R11 ;  /* 0x00007610ff0b7816 */ /* 0x002fe4000000000b */
[----:B------:R-:W-:Y:S02]  /*1460*/  PRMT R53, RZ, 0x7610, R53 ;  /* 0x00007610ff357816 */ /* 0x000fe40000000035 */
[----:B------:R-:W-:Y:S02]  /*1470*/  PRMT R57, RZ, 0x7610, R57 ;  /* 0x00007610ff397816 */ /* 0x000fe40000000039 */
[----:B------:R-:W-:Y:S02]  /*1480*/  PRMT R61, RZ, 0x7610, R61 ;  /* 0x00007610ff3d7816 */ /* 0x000fe4000000003d */
[----:B------:R-:W-:Y:S01]  /*1490*/  PRMT R65, RZ, 0x7610, R65 ;  /* 0x00007610ff417816 */ /* 0x000fe20000000041 */
[----:B------:R-:W0:Y:S02]  /*14a0*/  FENCE.VIEW.ASYNC.S ;  /* 0x00000000000073c6 */ /* 0x000e240000000000 */
[----:B0-----:R0:W1:Y:S02]  /*14b0*/  @!UP1 SYNCS.EXCH.64 URZ, [UR17], UR6 ;  /* 0x0000000611ff95b2 */ /* 0x0010640008000100 */
[----:B-1----:R-:W-:Y:S06]  /*14c0*/  BAR.SYNC.DEFER_BLOCKING 0x0 ;  /* 0x0000000000007b1d */ /* 0x002fec0000010000 */
[----:B------:R-:W2:Y:S04]  /*14d0*/  @P2 LDG.E.U16 R3, desc[UR28][R132.64] ;  /* 0x0000001c84032981 */ /* 0x000ea8000c1e1500 */
[----:B------:R-:W3:Y:S04]  /*14e0*/  @P2 LDG.E.U16 R7, desc[UR28][R128.64] ;  /* 0x0000001c80072981 */ /* 0x000ee8000c1e1500 */
[----:B------:R-:W4:Y:S04]  /*14f0*/  @P2 LDG.E.U16 R13, desc[UR28][R124.64] ;  /* 0x0000001c7c0d2981 */ /* 0x000f28000c1e1500 */
        /* <DEDUP_REMOVED lines=28> */
[----:B------:R-:W4:Y:S01]  /*16c0*/  @P2 LDG.E.U16 R65, desc[UR28][R70.64] ;  /* 0x0000001c46412981 */ /* 0x000f22000c1e1500 */
[----:B0-----:R-:W-:-:S04]  /*16d0*/  @!UP0 UIADD3 UR6, UPT, UPT, -UR5, 0x100000, URZ ;  /* 0x0010000005068890 */ /* 0x001fc8000fffe1ff */
[----:B------:R-:W-:Y:S02]  /*16e0*/  @!UP0 USHF.L.U32 UR7, UR6, 0xb, URZ ;  /* 0x0000000b06078899 */ /* 0x000fe400080006ff */
[----:B------:R-:W-:Y:S01]  /*16f0*/  @!UP0 USHF.L.U32 UR6, UR6, 0x1, URZ ;  /* 0x0000000106068899 */ /* 0x000fe200080006ff */
[----:B------:R-:W-:Y:S01]  /*1700*/  VOTEU.ALL UP1, P1 ;  /* 0x0000000000ff7886 */ /* 0x000fe20000820000 */
[----:B------:R-:W-:-:S04]  /*1710*/  @!UP0 UIADD3 UR4, UPT, UPT, -UR5, 0x100000, URZ ;  /* 0x0010000005048890 */ /* 0x000fc8000fffe1ff */
[----:B------:R-:W-:Y:S02]  /*1720*/  @!UP0 USHF.L.U32 UR5, UR4, 0xb, URZ ;  /* 0x0000000b04058899 */ /* 0x000fe400080006ff */
[----:B------:R-:W-:Y:S01]  /*1730*/  @!UP0 USHF.L.U32 UR4, UR4, 0x1, URZ ;  /* 0x0000000104048899 */ /* 0x000fe200080006ff */
[----:B------:R-:W-:Y:S01]  /*1740*/  ISETP.EQ.U32.AND P3, PT, RZ, UR23, P2 ;  /* 0x00000017ff007c0c */ /* 0x000fe20009762070 */
[----:B------:R-:W-:Y:S02]  /*1750*/  UIADD3 UR10, UPT, UPT, UR13, 0x2000, URZ ;  /* 0x000020000d0a7890 */ /* 0x000fe4000fffe0ff */
[----:B------:R0:W1:Y:S01]  /*1760*/  @!UP1 SYNCS.EXCH.64 URZ, [UR13+0x7008], UR6 ;  /* 0x007008060dff95b2 */ /* 0x0000620008000100 */
[----:B------:R-:W-:Y:S01]  /*1770*/  VOTEU.ALL UP1, P1 ;  /* 0x0000000000ff7886 */ /* 0x000fe20000820000 */
[----:B------:R-:W-:Y:S01]  /*1780*/  UIADD3 UR16, UPT, UPT, UR14, 0x100000, URZ ;  /* 0x001000000e107890 */ /* 0x000fe2000fffe0ff */
[----:B--2---:R0:W-:Y:S04]  /*1790*/  STS.U16 [R36+UR13], R3 ;  /* 0x0000000324007988 */ /* 0x0041e8000800040d */
[----:B---3--:R0:W-:Y:S04]  /*17a0*/  STS.U16 [R36+UR13+0x200], R7 ;  /* 0x0002000724007988 */ /* 0x0081e8000800040d */
[----:B----4-:R0:W-:Y:S04]  /*17b0*/  STS.U16 [R36+UR13+0x400], R13 ;  /* 0x0004000d24007988 */ /* 0x0101e8000800040d */
[----:B------:R0:W-:Y:S04]  /*17c0*/  STS.U16 [R36+UR13+0x600], R17 ;  /* 0x0006001124007988 */ /* 0x0001e8000800040d */
        /* <DEDUP_REMOVED lines=27> */
[----:B------:R0:W-:Y:S01]  /*1980*/  STS.U16 [R4+UR13+0x1f00], R65 ;  /* 0x001f004104007988 */ /* 0x0001e2000800040d */
[----:B-1----:R1:W-:Y:S06]  /*1990*/  MEMBAR.ALL.CTA ;  /* 0x0000000000007992 */ /* 0x0023ec0000008000 */
[----:B-1----:R-:W-:Y:S04]  /*19a0*/  FENCE.VIEW.ASYNC.S ;  /* 0x00000000000073c6 */ /* 0x002fe80000000000 */
[----:B------:R-:W1:Y:S02]  /*19b0*/  FENCE.VIEW.ASYNC.S ;  /* 0x00000000000073c6 */ /* 0x000e640000000000 */
[----:B-1----:R0:W1:Y:S02]  /*19c0*/  @!UP1 SYNCS.EXCH.64 URZ, [UR13+0x2000], UR4 ;  /* 0x002000040dff95b2 */ /* 0x0020640008000100 */
[----:B-1----:R-:W-:Y:S06]  /*19d0*/  BAR.SYNC.DEFER_BLOCKING 0x0 ;  /* 0x0000000000007b1d */ /* 0x002fec0000010000 */
[----:B0-----:R-:W-:Y:S05]  /*19e0*/  @!P3 BRA `(.L_x_6) ;  /* 0x000000000068b947 */ /* 0x001fea0003800000 */
[----:B------:R-:W-:Y:S02]  /*19f0*/  UIADD3 UR4, UPT, UPT, UR13, 0x6000, URZ ;  /* 0x000060000d047890 */ /* 0x000fe4000fffe0ff */
[----:B------:R-:W-:Y:S02]  /*1a00*/  USHF.R.U32.HI UR8, URZ, 0x4, UR13 ;  /* 0x00000004ff087899 */ /* 0x000fe4000801160d */
[----:B------:R-:W-:Y:S02]  /*1a10*/  USHF.R.U32.HI UR4, URZ, 0x4, UR4 ;  /* 0x00000004ff047899 */ /* 0x000fe40008011604 */
[----:B------:R-:W-:Y:S02]  /*1a20*/  USGXT.U32 UR8, UR8, 0xe ;  /* 0x0000000e0808789a */ /* 0x000fe40008000000 */
[----:B------:R-:W-:Y:S01]  /*1a30*/  USGXT.U32 UR6, UR4, 0xe ;  /* 0x0000000e0406789a */ /* 0x000fe20008000000 */
[----:B------:R-:W-:Y:S01]  /*1a40*/  UMOV UR18, 0x80 ;  /* 0x0000008000127882 */ /* 0x000fe20000000000 */
[----:B------:R-:W-:Y:S01]  /*1a50*/  UMOV UR19, 0x40004040 ;  /* 0x4000404000137882 */ /* 0x000fe20000000000 */
[----:B------:R-:W-:Y:S01]  /*1a60*/  UMOV UR20, 0xfffffffe ;  /* 0xfffffffe00147882 */ /* 0x000fe20000000000 */
[----:B------:R-:W-:Y:S01]  /*1a70*/  UMOV UR21, 0x7fffbfdf ;  /* 0x7fffbfdf00157882 */ /* 0x000fe20000000000 */
[----:B------:R-:W-:Y:S01]  /*1a80*/  UMOV UR9, URZ ;  /* 0x000000ff00097c82 */ /* 0x000fe20008000000 */
[----:B------:R-:W-:Y:S01]  /*1a90*/  UMOV UR7, URZ ;  /* 0x000000ff00077c82 */ /* 0x000fe20008000000 */
[----:B------:R-:W-:-:S02]  /*1aa0*/  UIADD3.64 UR20, UPT, UPT, UR8, -UR20, URZ ;  /* 0x8000001408147297 */ /* 0x000fc4000fffe0ff */
[----:B------:R-:W-:Y:S01]  /*1ab0*/  UIADD3.64 UR18, UPT, UPT, UR6, UR18, URZ ;  /* 0x0000001206127297 */ /* 0x000fe2000fffe0ff */
[----:B------:R-:W-:Y:S01]  /*1ac0*/  UMOV UR24, 0x0 ;  /* 0x0000000000187882 */ /* 0x000fe20000000000 */
[----:B------:R-:W-:Y:S01]  /*1ad0*/  UMOV UR25, 0x4208490 ;  /* 0x0420849000197882 */ /* 0x000fe20000000000 */
[----:B------:R-:W-:Y:S01]  /*1ae0*/  UMOV UR4, UR10 ;  /* 0x0000000a00047c82 */ /* 0x000fe20008000000 */
[----:B------:R-:W-:Y:S01]  /*1af0*/  UMOV UR5, URZ ;  /* 0x000000ff00057c82 */ /* 0x000fe20008000000 */
[----:B------:R-:W-:Y:S01]  /*1b00*/  UMOV UR9, 0x80004020 ;  /* 0x8000402000097882 */ /* 0x000fe20000000000 */
[----:B------:R-:W-:Y:S01]  /*1b10*/  UMOV UR7, 0x40004040 ;  /* 0x4000404000077882 */ /* 0x000fe20000000000 */
[----:B------:R-:W-:Y:S01]  /*1b20*/  UMOV UR26, 0x0 ;  /* 0x00000000001a7882 */ /* 0x000fe20000000000 */
[----:B------:R-:W-:Y:S01]  /*1b30*/  UMOV UR27, 0x4208490 ;  /* 0x04208490001b7882 */ /* 0x000fe20000000000 */
[----:B------:R-:W-:Y:S01]  /*1b40*/  UMOV UR4, UR4 ;  /* 0x0000000400047c82 */ /* 0x000fe20008000000 */
[----:B------:R0:W-:Y:S01]  /*1b50*/  UTCHMMA gdesc[UR6], gdesc[UR8], tmem[UR16], tmem[UR24], idesc[UR25], !UPT ;  /* 0x00ff1808060075ea */ /* 0x0001e2000f800010 */
[----:B------:R0:W-:Y:S01]  /*1b60*/  UTCHMMA gdesc[UR18], gdesc[UR20], tmem[UR16], tmem[UR26], idesc[UR27], UPT ;  /* 0x00ff1a14120075ea */ /* 0x0001e2000b800010 */
[----:B------:R0:W-:Y:S01]  /*1b70*/  UTCBAR [UR4], URZ ;  /* 0x000000ff040073e9 */ /* 0x0001e200080000ff */
[----:B------:R-:W-:Y:S01]  /*1b80*/  NOP ;  /* 0x0000000000007918 */ /* 0x000fe20000000000 */
.L_x_6:
[----:B------:R-:W-:Y:S05]  /*1b90*/  @!P2 BRA `(.L_x_7) ;  /* 0x000000000008a947 */ /* 0x000fea0003800000 */
[----:B------:R-:W1:Y:S02]  /*1ba0*/  SYNCS.PHASECHK.TRANS64.TRYWAIT P4, [UR13+0x2000], RZ ;  /* 0x002000ffff0075a7 */ /* 0x000e64000808110d */
[----:B-1----:R-:W-:Y:S05]  /*1bb0*/  @!P4 BRA `(.L_x_8) ;  /* 0x0000006c001cc947 */ /* 0x002fea0003800000 */
.L_x_7:
[----:B------:R-:W-:Y:S01]  /*1bc0*/  BAR.SYNC.DEFER_BLOCKING 0x0 ;  /* 0x0000000000007b1d */ /* 0x000fe20000010000 */
[----:B------:R-:W-:-:S05]  /*1bd0*/  PRMT R229, RZ, 0x7610, R229 ;  /* 0x00007610ffe57816 */ /* 0x000fca00000000e5 */
[----:B0-----:R-:W0:Y:S02]  /*1be0*/  LDCU UR7, c[0x0][0x3a8] ;  /* 0x00007500ff0777ac */ /* 0x001e240008000800 */
[----:B------:R-:W1:Y:S01]  /*1bf0*/  LDC R154, c[0x0][0x3d8] ;  /* 0x0000f600ff9a7b82 */ /* 0x000e620000000800 */
[----:B------:R-:W-:Y:S01]  /*1c00*/  LDTM.16dp32bit_t0_t15.x64 R4, tmem[UR15+0x100000] ;  /* 0x1000000f000479ee */ /* 0x000fe20008b00000 */
[----:B------:R-:W0:Y:S01]  /*1c10*/  LDTM.16dp32bit_t16_t31.x64 R4, tmem[UR15+0x100040] ;  /* 0x1000400f000479ee */ /* 0x000e220008b20000 */
[----:B------:R-:W2:Y:S01]  /*1c20*/  LDCU.64 UR8, c[0x0][0x3d0] ;  /* 0x00007a00ff0877ac */ /* 0x000ea20008000a00 */
[----:B------:R-:W-:Y:S02]  /*1c30*/  PRMT R221, RZ, 0x7610, R221 ;  /* 0x00007610ffdd7816 */ /* 0x000fe400000000dd */
[----:B------:R-:W-:Y:S02]  /*1c40*/  PRMT R186, RZ, 0x7610, R186 ;  /* 0x00007610ffba7816 */ /* 0x000fe400000000ba */
[----:B------:R-:W-:-:S02]  /*1c50*/  PRMT R187, RZ, 0x7610, R187 ;  /* 0x00007610ffbb7816 */ /* 0x000fc400000000bb */
[----:B------:R-:W-:Y:S02]  /*1c60*/  PRMT R228, RZ, 0x7610, R228 ;  /* 0x00007610ffe47816 */ /* 0x000fe400000000e4 */
[----:B------:R-:W-:Y:S02]  /*1c70*/  PRMT R188, RZ, 0x7610, R188 ;  /* 0x00007610ffbc7816 */ /* 0x000fe400000000bc */
[----:B------:R-:W-:Y:S02]  /*1c80*/  PRMT R189, RZ, 0x7610, R189 ;  /* 0x00007610ffbd7816 */ /* 0x000fe400000000bd */
[----:B------:R-:W-:Y:S01]  /*1c90*/  PRMT R202, RZ, 0x7610, R202 ;  /* 0x00007610ffca7816 */ /* 0x000fe200000000ca */
[----:B------:R-:W3:Y:S01]  /*1ca0*/  @!P1 SYNCS.CCTL.IV [UR13+0x2000] ;  /* 0x00200000ff0099b1 */ /* 0x000ee2000800000d */
[----:B------:R-:W-:Y:S01]  /*1cb0*/  PRMT R227, RZ, 0x7610, R227 ;  /* 0x00007610ffe37816 */ /* 0x000fe200000000e3 */
[----:B------:R-:W-:Y:S01]  /*1cc0*/  NOP ;  /* 0x0000000000007918 */ /* 0x000fe20000000000 */
[----:B--2---:R-:W-:Y:S01]  /*1cd0*/  UIMAD UR8, UR12, UR8, URZ ;  /* 0x000000080c0872a4 */ /* 0x004fe2000f8e02ff */
[----:B0-----:R-:W-:Y:S01]  /*1ce0*/  FMUL R3, R4, UR7 ;  /* 0x0000000704037c20 */ /* 0x001fe20008400000 */
[----:B------:R-:W-:Y:S01]  /*1cf0*/  FMUL R68, R5, UR7 ;  /* 0x0000000705447c20 */ /* 0x000fe20008400000 */
[----:B------:R-:W-:Y:S01]  /*1d00*/  FMUL R69, R6, UR7 ;  /* 0x0000000706457c20 */ /* 0x000fe20008400000 */
[----:B------:R-:W-:Y:S01]  /*1d10*/  FMUL R134, R7, UR7 ;  /* 0x0000000707867c20 */ /* 0x000fe20008400000 */
[----:B------:R-:W-:Y:S01]  /*1d20*/  FMUL R135, R8, UR7 ;  /* 0x0000000708877c20 */ /* 0x000fe20008400000 */
[----:B------:R-:W-:Y:S01]  /*1d30*/  FMUL R136, R31, UR7 ;  /* 0x000000071f887c20 */ /* 0x000fe20008400000 */
[----:B------:R-:W-:Y:S01]  /*1d40*/  USHF.L.U32 UR6, UR8, 0x1, URZ ;  /* 0x0000000108067899 */ /* 0x000fe200080006ff */
[----:B------:R-:W-:Y:S01]  /*1d50*/  FMNMX3 R69, R3, R68, R69, !PT ;  /* 0x0000004403457276 */ /* 0x000fe20007800045 */
[----:B------:R-:W-:Y:S01]  /*1d60*/  FMUL R3, R9, UR7 ;  /* 0x0000000709037c20 */ /* 0x000fe20008400000 */
[----:B------:R-:W-:Y:S01]  /*1d70*/  FMUL R68, R10, UR7 ;  /* 0x000000070a447c20 */ /* 0x000fe20008400000 */
[----:B------:R-:W-:Y:S01]  /*1d80*/  UIMAD.WIDE UR4, UR8, 0x2, URZ ;  /* 0x00000002080478a5 */ /* 0x000fe2000f8e02ff */
[----:B------:R-:W-:Y:S01]  /*1d90*/  FMNMX3 R135, R69, R134, R135, !PT ;  /* 0x0000008645877276 */ /* 0x000fe20007800087 */
[----:B------:R-:W-:Y:S01]  /*1da0*/  FMUL R69, R11, UR7 ;  /* 0x000000070b457c20 */ /* 0x000fe20008400000 */
[----:B------:R-:W-:-:S02]  /*1db0*/  FMUL R134, R12, UR7 ;  /* 0x000000070c867c20 */ /* 0x000fc40008400000 */
[----:B------:R-:W-:Y:S01]  /*1dc0*/  FMNMX3 R135, R135, R3, R68, !PT ;  /* 0x0000000387877276 */ /* 0x000fe20007800044 */
[----:B------:R-:W-:Y:S01]  /*1dd0*/  FMUL R3, R13, UR7 ;  /* 0x000000070d037c20 */ /* 0x000fe20008400000 */
[----:B------:R-:W-:Y:S02]  /*1de0*/  FMUL R68, R14, UR7 ;  /* 0x000000070e447c20 */ /* 0x000fe40008400000 */
[----:B------:R-:W-:Y:S01]  /*1df0*/  FMNMX3 R135, R135, R69, R134, !PT ;  /* 0x0000004587877276 */ /* 0x000fe20007800086 */
[----:B------:R-:W-:Y:S01]  /*1e00*/  FMUL R69, R15, UR7 ;  /* 0x000000070f457c20 */ /* 0x000fe20008400000 */
[----:B------:R-:W-:Y:S02]  /*1e10*/  FMUL R134, R16, UR7 ;  /* 0x0000000710867c20 */ /* 0x000fe40008400000 */
        /* <DEDUP_REMOVED lines=31> */
[----:B------:R-:W-:-:S03]  /*2010*/  FMUL R69, R37, UR7 ;  /* 0x0000000725457c20 */ /* 0x000fc60008400000 */
[----:B------:R-:W-:Y:S01]  /*2020*/  FMNMX3 R68, R3, R134, R135, !PT ;  /* 0x0000008603447276 */ /* 0x000fe20007800087 */
[----:B------:R-:W-:Y:S01]  /*2030*/  FMUL R3, R40, UR7 ;  /* 0x0000000728037c20 */ /* 0x000fe20008400000 */
[----:B------:R-:W-:Y:S02]  /*2040*/  FMUL R135, R39, UR7 ;  /* 0x0000000727877c20 */ /* 0x000fe40008400000 */
[----:B------:R-:W-:Y:S01]  /*2050*/  FMNMX3 R134, R68, R69, R136, !PT ;  /* 0x0000004544867276 */ /* 0x000fe20007800088 */
[----:B------:R-:W-:Y:S01]  /*2060*/  FMUL R68, R41, UR7 ;  /* 0x0000000729447c20 */ /* 0x000fe20008400000 */
[----:B------:R-:W-:Y:S01]  /*2070*/  FMUL R69, R42, UR7 ;  /* 0x000000072a457c20 */ /* 0x000fe20008400000 */
[----:B------:R-:W0:Y:S01]  /*2080*/  LDC.64 R136, c[0x0][0x390] ;  /* 0x0000e400ff887b82 */ /* 0x000e220000000a00 */
        /* <DEDUP_REMOVED lines=34> */
[----:B------:R-:W-:-:S03]  /*22b0*/  FMUL R68, R65, UR7 ;  /* 0x0000000741447c20 */ /* 0x000fc60008400000 */
[----:B------:R-:W-:Y:S01]  /*22c0*/  FMNMX3 R134, R69, R3, R134, !PT ;  /* 0x0000000345867276 */ /* 0x000fe20007800086 */
[----:B------:R-:W-:Y:S01]  /*22d0*/  FMUL R3, R66, UR7 ;  /* 0x0000000742037c20 */ /* 0x000fe20008400000 */
[----:B------:R-:W-:-:S04]  /*22e0*/  FMUL R69, R67, UR7 ;  /* 0x0000000743457c20 */ /* 0x000fc80008400000 */
[----:B------:R-:W-:Y:S02]  /*22f0*/  FMNMX3 R68, R134, R68, R3, !PT ;  /* 0x0000004486447276 */ /* 0x000fe40007800003 */
[----:B------:R-:W-:Y:S02]  /*2300*/  LOP3.LUT R3, R0, 0x7f, RZ, 0xc0, !PT ;  /* 0x0000007f00037812 */ /* 0x000fe400078ec0ff */
[----:B------:R-:W-:-:S03]  /*2310*/  FMNMX R172, R69, R68, !PT ;  /* 0x0000004445ac7209 */ /* 0x000fc60007800000 */
[----:B------:R-:W-:Y:S02]  /*2320*/  IMAD R3, R3, UR9, RZ ;  /* 0x0000000903037c24 */ /* 0x000fe4000f8e02ff */
[----:B------:R-:W2:Y:S02]  /*2330*/  SHFL.BFLY PT, R135, R172, 0x10, 0x1f ;  /* 0x0e001f00ac877f89 */ /* 0x000ea400000e0000 */
[C---:B------:R-:W-:Y:S01]  /*2340*/  IMAD.HI R134, R3.reuse, 0x2, RZ ;  /* 0x0000000203867827 */ /* 0x040fe200078e02ff */
[----:B------:R-:W-:-:S04]  /*2350*/  SHF.L.U32 R69, R3, 0x1, RZ ;  /* 0x0000000103457819 */ /* 0x000fc800000006ff */
[----:B0-----:R-:W-:-:S04]  /*2360*/  IADD3 R68, P4, P5, R69, UR6, R136 ;  /* 0x0000000645447c10 */ /* 0x001fc8000fd9e088 */
[----:B------:R-:W-:Y:S02]  /*2370*/  IADD3.X R69, PT, PT, R134, UR5, R137, P4, P5 ;  /* 0x0000000586457c10 */ /* 0x000fe4000a7ea489 */
[C---:B-1----:R-:W-:Y:S01]  /*2380*/  SHF.L.U32 R137, R154.reuse, 0x1, RZ ;  /* 0x000000019a897819 */ /* 0x042fe200000006ff */
[C---:B------:R-:W-:Y:S01]  /*2390*/  IMAD R148, R154.reuse, 0x6, RZ ;  /* 0x000000069a947824 */ /* 0x040fe200078e02ff */
[C---:B------:R-:W-:Y:S01]  /*23a0*/  LEA R139, R154.reuse, R154, 0x1 ;  /* 0x0000009a9a8b7211 */ /* 0x040fe200078e08ff */
[C---:B------:R-:W-:Y:S01]  /*23b0*/  IMAD R153, R154.reuse, 0xa, RZ ;  /* 0x0000000a9a997824 */ /* 0x040fe200078e02ff */
[CC--:B------:R-:W-:Y:S01]  /*23c0*/  IADD3 R134, P5, PT, R137.reuse, R68.reuse, RZ ;  /* 0x0000004489867210 */ /* 0x0c0fe20007fbe0ff */
[C---:B------:R-:W-:Y:S01]  /*23d0*/  IMAD R167, R154.reuse, 0xc, RZ ;  /* 0x0000000c9aa77824 */ /* 0x040fe200078e02ff */
[CC--:B------:R-:W-:Y:S01]  /*23e0*/  LEA R146, P6, R154.reuse, R68.reuse, 0x2 ;  /* 0x000000449a927211 */ /* 0x0c0fe200078c10ff */
[----:B------:R-:W-:Y:S01]  /*23f0*/  IMAD R163, R154, 0xe, RZ ;  /* 0x0000000e9aa37824 */ /* 0x000fe200078e02ff */
[-C--:B------:R-:W-:Y:S01]  /*2400*/  IADD3 R144, P4, PT, R148, R68.reuse, RZ ;  /* 0x0000004494907210 */ /* 0x080fe20007f9e0ff */
[----:B------:R-:W-:Y:S01]  /*2410*/  IMAD R179, R154, 0x12, RZ ;  /* 0x000000129ab37824 */ /* 0x000fe200078e02ff */
[----:B--2---:R-:W-:Y:S01]  /*2420*/  FMNMX3 R172, R172, -INF , R135, !PT ;  /* 0xff800000acac7876 */ /* 0x004fe20007800087 */
[C---:B------:R-:W-:Y:S01]  /*2430*/  IMAD R175, R154.reuse, 0x14, RZ ;  /* 0x000000149aaf7824 */ /* 0x040fe200078e02ff */
[CC--:B------:R-:W-:Y:S01]  /*2440*/  LEA.HI.X.SX32 R135, R154.reuse, R69.reuse, 0x1, P5 ;  /* 0x000000459a877211 */ /* 0x0c0fe200028f0eff */
[C---:B------:R-:W-:Y:S01]  /*2450*/  IMAD R151, R154.reuse, 0xb, RZ ;  /* 0x0000000b9a977824 */ /* 0x040fe200078e02ff */
[C---:B------:R-:W-:Y:S01]  /*2460*/  SHF.L.U32 R141, R154.reuse, 0x2, RZ ;  /* 0x000000029a8d7819 */ /* 0x040fe200000006ff */
[C---:B------:R-:W-:Y:S01]  /*2470*/  IMAD R169, R154.reuse, 0x16, RZ ;  /* 0x000000169aa97824 */ /* 0x040fe200078e02ff */
[C---:B------:R-:W-:Y:S01]  /*2480*/  LEA R142, P5, R154.reuse, R68, 0x3 ;  /* 0x000000449a8e7211 */ /* 0x040fe200078a18ff */
[C---:B------:R-:W-:Y:S01]  /*2490*/  IMAD R185, R154.reuse, 0x18, RZ ;  /* 0x000000189ab97824 */ /* 0x040fe200078e02ff */
[-C--:B------:R-:W-:Y:S01]  /*24a0*/  LEA.HI.X.SX32 R147, R137, R69.reuse, 0x1, P6 ;  /* 0x0000004589937211 */ /* 0x080fe200030f0eff */
[----:B------:R-:W-:Y:S01]  /*24b0*/  IMAD R165, R154, 0xd, RZ ;  /* 0x0000000d9aa57824 */ /* 0x000fe200078e02ff */
[----:B------:R-:W-:-:S02]  /*24c0*/  LEA.HI.X.SX32 R145, R139, R69, 0x1, P4 ;  /* 0x000000458b917211 */ /* 0x000fc400020f0eff */
[CC--:B------:R-:W-:Y:S02]  /*24d0*/  LEA R157, R154.reuse, R154.reuse, 0x2 ;  /* 0x0000009a9a9d7211 */ /* 0x0c0fe400078e10ff */
[C---:B------:R-:W-:Y:S01]  /*24e0*/  LEA R150, R154.reuse, -R154, 0x3 ;  /* 0x8000009a9a967211 */ /* 0x040fe200078e18ff */
[C---:B------:R-:W-:Y:S01]  /*24f0*/  IMAD R181, R154.reuse, 0x1a, RZ ;  /* 0x0000001a9ab57824 */ /* 0x040fe200078e02ff */
[-C--:B------:R-:W-:Y:S01]  /*2500*/  IADD3 R140, P6, PT, R153, R68.reuse, RZ ;  /* 0x00000044998c7210 */ /* 0x080fe20007fde0ff */
[C---:B------:R-:W-:Y:S01]  /*2510*/  IMAD R197, R154.reuse, 0x1c, RZ ;  /* 0x0000001c9ac57824 */ /* 0x040fe200078e02ff */
[-C--:B------:R-:W-:Y:S01]  /*2520*/  IADD3 R138, P4, PT, R167, R68.reuse, RZ ;  /* 0x00000044a78a7210 */ /* 0x080fe20007f9e0ff */
[C---:B------:R-:W-:Y:S01]  /*2530*/  IMAD R195, R154.reuse, 0x1e, RZ ;  /* 0x0000001e9ac37824 */ /* 0x040fe200078e02ff */
[-C--:B------:R-:W-:Y:S01]  /*2540*/  LEA.HI.X.SX32 R143, R141, R69.reuse, 0x1, P5 ;  /* 0x000000458d8f7211 */ /* 0x080fe200028f0eff */
[C---:B------:R-:W-:Y:S01]  /*2550*/  IMAD R158, R154.reuse, 0x22, RZ ;  /* 0x000000229a9e7824 */ /* 0x040fe200078e02ff */
[----:B------:R-:W-:Y:S01]  /*2560*/  IADD3 R136, P5, PT, R163, R68, RZ ;  /* 0x00000044a3887210 */ /* 0x000fe20007fbe0ff */
[C---:B------:R-:W-:Y:S01]  /*2570*/  IMAD R178, R154.reuse, 0x24, RZ ;  /* 0x000000249ab27824 */ /* 0x040fe200078e02ff */
[-C--:B------:R-:W-:Y:S01]  /*2580*/  LEA.HI.X.SX32 R141, R157, R69.reuse, 0x1, P6 ;  /* 0x000000459d8d7211 */ /* 0x080fe200030f0eff */
[----:B------:R-:W-:Y:S01]  /*2590*/  IMAD R177, R154, 0x13, RZ ;  /* 0x000000139ab17824 */ /* 0x000fe200078e02ff */
[----:B------:R-:W-:Y:S01]  /*25a0*/  LEA.HI.X.SX32 R139, R148, R69, 0x1, P4 ;  /* 0x00000045948b7211 */ /* 0x000fe200020f0eff */
[C---:B------:R-:W-:Y:S01]  /*25b0*/  IMAD R176, R154.reuse, 0x26, RZ ;  /* 0x000000269ab07824 */ /* 0x040fe200078e02ff */
[C---:B------:R-:W-:Y:S01]  /*25c0*/  SHF.L.U32 R152, R154.reuse, 0x3, RZ ;  /* 0x000000039a987819 */ /* 0x040fe200000006ff */
[C---:B------:R-:W-:Y:S01]  /*25d0*/  IMAD R174, R154.reuse, 0x28, RZ ;  /* 0x000000289aae7824 */ /* 0x040fe200078e02ff */
[CC--:B------:R-:W-:Y:S01]  /*25e0*/  LEA R155, R154.reuse, R154.reuse, 0x3 ;  /* 0x0000009a9a9b7211 */ /* 0x0c0fe200078e18ff */
[C---:B------:R-:W-:Y:S01]  /*25f0*/  IMAD R171, R154.reuse, 0x15, RZ ;  /* 0x000000159aab7824 */ /* 0x040fe200078e02ff */
[CC--:B------:R-:W-:Y:S01]  /*2600*/  LEA R161, R154.reuse, -R154.reuse, 0x4 ;  /* 0x8000009a9aa17211 */ /* 0x0c0fe200078e20ff */
[C---:B------:R-:W-:Y:S01]  /*2610*/  IMAD R251, R154.reuse, 0x2a, RZ ;  /* 0x0000002a9afb7824 */ /* 0x040fe200078e02ff */
[C---:B------:R-:W-:Y:S01]  /*2620*/  SHF.L.U32 R149, R154.reuse, 0x4, RZ ;  /* 0x000000049a957819 */ /* 0x040fe200000006ff */
[C---:B------:R-:W-:Y:S01]  /*2630*/  IMAD R249, R154.reuse, 0x2c, RZ ;  /* 0x0000002c9af97824 */ /* 0x040fe200078e02ff */
[C---:B------:R-:W-:Y:S01]  /*2640*/  LEA R159, R154.reuse, R154, 0x4 ;  /* 0x0000009a9a9f7211 */ /* 0x040fe200078e20ff */
[----:B------:R-:W-:-:S02]  /*2650*/  IMAD R191, R154, 0x17, RZ ;  /* 0x000000179abf7824 */ /* 0x000fc400078e02ff */
[--C-:B------:R-:W-:Y:S01]  /*2660*/  FFMA R5, R5, UR7, -R172.reuse ;  /* 0x0000000705057c23 */ /* 0x100fe200080008ac */
[C---:B------:R-:W-:Y:S01]  /*2670*/  IMAD R247, R154.reuse, 0x2e, RZ ;  /* 0x0000002e9af77824 */ /* 0x040fe200078e02ff */
[C---:B------:R-:W-:Y:S01]  /*2680*/  LEA R231, R154.reuse, -R154, 0x5 ;  /* 0x8000009a9ae77211 */ /* 0x040fe200078e28ff */
[C---:B------:R-:W-:Y:S01]  /*2690*/  IMAD R245, R154.reuse, 0x30, RZ ;  /* 0x000000309af57824 */ /* 0x040fe200078e02ff */
[CC--:B------:R-:W-:Y:S01]  /*26a0*/  LEA R156, P6, R154.reuse, R68.reuse, 0x4 ;  /* 0x000000449a9c7211 */ /* 0x0c0fe200078c20ff */
[C---:B------:R-:W-:Y:S01]  /*26b0*/  IMAD R183, R154.reuse, 0x19, RZ ;  /* 0x000000199ab77824 */ /* 0x040fe200078e02ff */
[C---:B------:R-:W-:Y:S01]  /*26c0*/  LEA R148, P4, R154.reuse, R68, 0x5 ;  /* 0x000000449a947211 */ /* 0x040fe200078828ff */
[----:B------:R-:W-:Y:S01]  /*26d0*/  IMAD R193, R154, 0x32, RZ ;  /* 0x000000329ac17824 */ /* 0x000fe200078e02ff */
[----:B------:R-:W-:Y:S01]  /*26e0*/  LEA.HI.X.SX32 R137, R150, R69, 0x1, P5 ;  /* 0x0000004596897211 */ /* 0x000fe200028f0eff */
[----:B------:R-:W-:Y:S02]  /*26f0*/  IMAD R243, R154, 0x34, RZ ;  /* 0x000000349af37824 */ /* 0x000fe400078e02ff */
[----:B------:R-:W-:Y:S01]  /*2700*/  FFMA R6, R6, UR7, -R172 ;  /* 0x0000000706067c23 */ /* 0x000fe200080008ac */
[----:B------:R-:W-:-:S02]  /*2710*/  IMAD R201, R154, 0x1b, RZ ;  /* 0x0000001b9ac97824 */ /* 0x000fc400078e02ff */
[C---:B------:R-:W-:Y:S02]  /*2720*/  IMAD R241, R154.reuse, 0x36, RZ ;  /* 0x000000369af17824 */ /* 0x040fe400078e02ff */
[C---:B------:R-:W-:Y:S02]  /*2730*/  IMAD R239, R154.reuse, 0x38, RZ ;  /* 0x000000389aef7824 */ /* 0x040fe400078e02ff */
[C---:B------:R-:W-:Y:S02]  /*2740*/  IMAD R199, R154.reuse, 0x1d, RZ ;  /* 0x0000001d9ac77824 */ /* 0x040fe400078e02ff */
[C---:B------:R-:W-:Y:S02]  /*2750*/  IMAD R237, R154.reuse, 0x3a, RZ ;  /* 0x0000003a9aed7824 */ /* 0x040fe400078e02ff */
[C---:B------:R-:W-:Y:S02]  /*2760*/  IMAD R235, R154.reuse, 0x3c, RZ ;  /* 0x0000003c9aeb7824 */ /* 0x040fe400078e02ff */
[----:B------:R-:W-:Y:S01]  /*2770*/  IMAD R233, R154, 0x3e, RZ ;  /* 0x0000003e9ae97824 */ /* 0x000fe200078e02ff */
[-C--:B------:R-:W-:Y:S01]  /*2780*/  IADD3 R154, P5, PT, R179, R68.reuse, RZ ;  /* 0x00000044b39a7210 */ /* 0x080fe20007fbe0ff */
[--C-:B------:R-:W-:Y:S01]  /*2790*/  FFMA R7, R7, UR7, -R172.reuse ;  /* 0x0000000707077c23 */ /* 0x100fe200080008ac */
[--C-:B------:R-:W-:Y:S01]  /*27a0*/  FFMA R8, R8, UR7, -R172.reuse ;  /* 0x0000000708087c23 */ /* 0x100fe200080008ac */
[----:B------:R-:W-:Y:S01]  /*27b0*/  FMUL R3, R5, 1.4426950216293334961 ;  /* 0x3fb8aa3b05037820 */ /* 0x000fe20000400000 */
[--C-:B------:R-:W-:Y:S01]  /*27c0*/  FFMA R9, R9, UR7, -R172.reuse ;  /* 0x0000000709097c23 */ /* 0x100fe200080008ac */
[-C--:B------:R-:W-:Y:S01]  /*27d0*/  LEA.HI.X.SX32 R157, R152, R69.reuse, 0x1, P6 ;  /* 0x00000045989d7211 */ /* 0x080fe200030f0eff */
[----:B------:R-:W-:Y:S01]  /*27e0*/  FMUL R5, R6, 1.4426950216293334961 ;  /* 0x3fb8aa3b06057820 */ /* 0x000fe20000400000 */
[--C-:B------:R-:W-:Y:S01]  /*27f0*/  FFMA R10, R10, UR7, -R172.reuse ;  /* 0x000000070a0a7c23 */ /* 0x100fe200080008ac */
[-C--:B------:R-:W-:Y:S01]  /*2800*/  IADD3 R152, P6, PT, R175, R68.reuse, RZ ;  /* 0x00000044af987210 */ /* 0x080fe20007fde0ff */
[----:B------:R-:W-:Y:S01]  /*2810*/  FMUL R6, R7, 1.4426950216293334961 ;  /* 0x3fb8aa3b07067820 */ /* 0x000fe20000400000 */
[-C--:B------:R-:W-:Y:S01]  /*2820*/  LEA.HI.X.SX32 R155, R155, R69.reuse, 0x1, P5 ;  /* 0x000000459b9b7211 */ /* 0x080fe200028f0eff */
[--C-:B------:R-:W-:Y:S01]  /*2830*/  FFMA R11, R11, UR7, -R172.reuse ;  /* 0x000000070b0b7c23 */ /* 0x100fe200080008ac */
[-C--:B------:R-:W-:Y:S01]  /*2840*/  IADD3 R150, P5, PT, R169, R68.reuse, RZ ;  /* 0x00000044a9967210 */ /* 0x080fe20007fbe0ff */
[----:B------:R-:W-:Y:S01]  /*2850*/  FMUL R7, R8, 1.4426950216293334961 ;  /* 0x3fb8aa3b08077820 */ /* 0x000fe20000400000 */
[--C-:B------:R-:W-:Y:S01]  /*2860*/  FFMA R12, R12, UR7, -R172.reuse ;  /* 0x000000070c0c7c23 */ /* 0x100fe200080008ac */
[--C-:B------:R-:W-:Y:S01]  /*2870*/  FFMA R4, R4, UR7, -R172.reuse ;  /* 0x0000000704047c23 */ /* 0x100fe200080008ac */
[----:B------:R-:W-:Y:S01]  /*2880*/  FMUL R8, R9, 1.4426950216293334961 ;  /* 0x3fb8aa3b09087820 */ /* 0x000fe20000400000 */
[--C-:B------:R-:W-:Y:S01]  /*2890*/  FFMA R13, R13, UR7, -R172.reuse ;  /* 0x000000070d0d7c23 */ /* 0x100fe200080008ac */
[----:B------:R-:W-:Y:S01]  /*28a0*/  FMUL R9, R10, 1.4426950216293334961 ;  /* 0x3fb8aa3b0a097820 */ /* 0x000fe20000400000 */
[-C--:B------:R-:W-:Y:S01]  /*28b0*/  LEA.HI.X.SX32 R153, R153, R69.reuse, 0x1, P6 ;  /* 0x0000004599997211 */ /* 0x080fe200030f0eff */
        /* <DEDUP_REMOVED lines=8> */
[----:B------:R-:W-:Y:S01]  /*2940*/  FMUL R4, R4, 1.4426950216293334961 ;  /* 0x3fb8aa3b04047820 */ /* 0x000fe20000400000 */
[----:B------:R-:W-:Y:S01]  /*2950*/  FMUL R12, R13, 1.4426950216293334961 ;  /* 0x3fb8aa3b0d0c7820 */ /* 0x000fe20000400000 */
        /* <DEDUP_REMOVED lines=14> */
[--C-:B------:R-:W-:Y:S01]  /*2a40*/  FFMA R22, R22, UR7, -R172.reuse ;  /* 0x0000000716167c23 */ /* 0x100fe200080008ac */
[----:B------:R-:W-:Y:S01]  /*2a50*/  MUFU.EX2 R4, R4 ;  /* 0x0000000400047308 */ /* 0x000fe20000000800 */
[----:B------:R-:W-:Y:S01]  /*2a60*/  FMUL R18, R19, 1.4426950216293334961 ;  /* 0x3fb8aa3b13127820 */ /* 0x000fe20000400000 */
[--C-:B------:R-:W-:Y:S01]  /*2a70*/  FFMA R23, R23, UR7, -R172.reuse ;  /* 0x0000000717177c23 */ /* 0x100fe200080008ac */
[-C--:B------:R-:W-:Y:S01]  /*2a80*/  LEA.HI.X.SX32 R163, R163, R69.reuse, 0x1, P6 ;  /* 0x00000045a3a37211 */ /* 0x080fe200030f0eff */
[----:B------:R-:W-:Y:S01]  /*2a90*/  FMUL R19, R20, 1.4426950216293334961 ;  /* 0x3fb8aa3b14137820 */ /* 0x000fe20000400000 */
[--C-:B------:R-:W-:Y:S01]  /*2aa0*/  FFMA R24, R24, UR7, -R172.reuse ;  /* 0x0000000718187c23 */ /* 0x100fe200080008ac */
[-C--:B------:R-:W-:Y:S01]  /*2ab0*/  IADD3 R158, P6, PT, R158, R68.reuse, RZ ;  /* 0x000000449e9e7210 */ /* 0x080fe20007fde0ff */
[--C-:B------:R-:W-:Y:S01]  /*2ac0*/  FFMA R25, R25, UR7, -R172.reuse ;  /* 0x0000000719197c23 */ /* 0x100fe200080008ac */
[----:B------:R-:W0:Y:S01]  /*2ad0*/  MUFU.EX2 R3, R3 ;  /* 0x0000000300037308 */ /* 0x000e220000000800 */
[-C--:B------:R-:W-:Y:S01]  /*2ae0*/  LEA.HI.X.SX32 R161, R161, R69.reuse, 0x1, P5 ;  /* 0x00000045a1a17211 */ /* 0x080fe200028f0eff */
[----:B------:R-:W-:Y:S01]  /*2af0*/  FMUL R20, R21, 1.4426950216293334961 ;  /* 0x3fb8aa3b15147820 */ /* 0x000fe20000400000 */
[-C--:B------:R-:W-:Y:S01]  /*2b00*/  IADD3 R178, P5, PT, R178, R68.reuse, RZ ;  /* 0x00000044b2b27210 */ /* 0x080fe20007fbe0ff */
[----:B------:R-:W-:Y:S01]  /*2b10*/  FMUL R21, R22, 1.4426950216293334961 ;  /* 0x3fb8aa3b16157820 */ /* 0x000fe20000400000 */
[-C--:B------:R-:W-:Y:S01]  /*2b20*/  LEA.HI.X.SX32 R149, R149, R69.reuse, 0x1, P4 ;  /* 0x0000004595957211 */ /* 0x080fe200020f0eff */
[--C-:B------:R-:W-:Y:S01]  /*2b30*/  FFMA R26, R26, UR7, -R172.reuse ;  /* 0x000000071a1a7c23 */ /* 0x100fe200080008ac */
[-C--:B------:R-:W-:Y:S01]  /*2b40*/  IADD3 R176, P4, PT, R176, R68.reuse, RZ ;  /* 0x00000044b0b07210 */ /* 0x080fe20007f9e0ff */
[----:B------:R-:W1:Y:S01]  /*2b50*/  MUFU.EX2 R5, R5 ;  /* 0x0000000500057308 */ /* 0x000e620000000800 */
        /* <DEDUP_REMOVED lines=11> */
[----:B------:R-:W2:Y:S01]  /*2c10*/  MUFU.EX2 R6, R6 ;  /* 0x0000000600067308 */ /* 0x000ea20000000800 */
        /* <DEDUP_REMOVED lines=9> */
[-C--:B------:R-:W-:Y:S01]  /*2cb0*/  LEA.HI.X.SX32 R175, R175, R69.reuse, 0x1, P6 ;  /* 0x00000045afaf7211 */ /* 0x080fe200030f0eff */
[----:B------:R-:W-:Y:S01]  /*2cc0*/  FMUL R29, R30, 1.4426950216293334961 ;  /* 0x3fb8aa3b1e1d7820 */ /* 0x000fe20000400000 */
[--C-:B------:R-:W-:Y:S01]  /*2cd0*/  FFMA R34, R34, UR7, -R172.reuse ;  /* 0x0000000722227c23 */ /* 0x100fe200080008ac */
[----:B------:R-:W4:Y:S01]  /*2ce0*/  MUFU.EX2 R7, R7 ;  /* 0x0000000700077308 */ /* 0x000f220000000800 */
[-C--:B------:R-:W-:Y:S01]  /*2cf0*/  IADD3 R192, P6, PT, R247, R68.reuse, RZ ;  /* 0x00000044f7c07210 */ /* 0x080fe20007fde0ff */
        /* <DEDUP_REMOVED lines=12> */
[----:B------:R-:W2:Y:S01]  /*2dc0*/  MUFU.EX2 R8, R8 ;  /* 0x0000000800087308 */ /* 0x000ea20000000800 */
[-C--:B------:R-:W-:Y:S01]  /*2dd0*/  LEA.HI.X.SX32 R193, R191, R69.reuse, 0x1, P6 ;  /* 0x00000045bfc17211 */ /* 0x080fe200030f0eff */
[----:B------:R-:W-:Y:S01]  /*2de0*/  FMUL R34, R35, 1.4426950216293334961 ;  /* 0x3fb8aa3b23227820 */ /* 0x000fe20000400000 */
[----:B------:R-:W-:Y:S01]  /*2df0*/  FFMA R39, R39, UR7, -R172 ;  /* 0x0000000727277c23 */ /* 0x000fe200080008ac */
[-C--:B------:R-:W-:Y:S01]  /*2e00*/  IADD3 R182, P6, PT, R243, R68.reuse, RZ ;  /* 0x00000044f3b67210 */ /* 0x080fe20007fde0ff */
[----:B------:R-:W-:Y:S01]  /*2e10*/  FMUL R35, R36, 1.4426950216293334961 ;  /* 0x3fb8aa3b24237820 */ /* 0x000fe20000400000 */
[-C--:B------:R-:W-:Y:S01]  /*2e20*/  LEA.HI.X.SX32 R191, R185, R69.reuse, 0x1, P5 ;  /* 0x00000045b9bf7211 */ /* 0x080fe200028f0eff */
[----:B0-----:R-:W-:Y:S01]  /*2e30*/  FADD R232, R4, R3 ;  /* 0x0000000304e87221 */ /* 0x001fe20000000000 */
[-C--:B------:R-:W-:Y:S01]  /*2e40*/  IADD3 R180, P5, PT, R241, R68.reuse, RZ ;  /* 0x00000044f1b47210 */ /* 0x080fe20007fbe0ff */
[----:B------:R-:W-:Y:S01]  /*2e50*/  FMUL R36, R37, 1.4426950216293334961 ;  /* 0x3fb8aa3b25247820 */ /* 0x000fe20000400000 */
[-C--:B------:R-:W-:Y:S01]  /*2e60*/  LEA.HI.X.SX32 R185, R183, R69.reuse, 0x1, P4 ;  /* 0x00000045b7b97211 */ /* 0x080fe200020f0eff */
[----:B------:R-:W-:Y:S01]  /*2e70*/  FMUL R37, R38, 1.4426950216293334961 ;  /* 0x3fb8aa3b26257820 */ /* 0x000fe20000400000 */
[-C--:B------:R-:W-:Y:S01]  /*2e80*/  IADD3 R200, P4, PT, R239, R68.reuse, RZ ;  /* 0x00000044efc87210 */ /* 0x080fe20007f9e0ff */
[----:B------:R-:W0:Y:S01]  /*2e90*/  MUFU.EX2 R9, R9 ;  /* 0x0000000900097308 */ /* 0x000e220000000800 */
[----:B------:R-:W-:Y:S01]  /*2ea0*/  FMUL R38, R39, 1.4426950216293334961 ;  /* 0x3fb8aa3b27267820 */ /* 0x000fe20000400000 */
[-C--:B------:R-:W-:Y:S01]  /*2eb0*/  LEA.HI.X.SX32 R183, R181, R69.reuse, 0x1, P6 ;  /* 0x00000045b5b77211 */ /* 0x080fe200030f0eff */
[----:B-1----:R-:W-:Y:S01]  /*2ec0*/  FADD R39, R5, R232 ;  /* 0x000000e805277221 */ /* 0x002fe20000000000 */
[-C--:B------:R-:W-:Y:S01]  /*2ed0*/  LEA.HI.X.SX32 R181, R201, R69.reuse, 0x1, P5 ;  /* 0x00000045c9b57211 */ /* 0x080fe200028f0eff */
[--C-:B------:R-:W-:Y:S01]  /*2ee0*/  FFMA R40, R40, UR7, -R172.reuse ;  /* 0x0000000728287c23 */ /* 0x100fe200080008ac */
[-C--:B------:R-:W-:Y:S01]  /*2ef0*/  IADD3 R196, P5, PT, R235, R68.reuse, RZ ;  /* 0x00000044ebc47210 */ /* 0x080fe20007fbe0ff */
[--C-:B------:R-:W-:Y:S01]  /*2f00*/  FFMA R41, R41, UR7, -R172.reuse ;  /* 0x0000000729297c23 */ /* 0x100fe200080008ac */
[-C--:B------:R-:W-:Y:S01]  /*2f10*/  LEA.HI.X.SX32 R201, R197, R69.reuse, 0x1, P4 ;  /* 0x00000045c5c97211 */ /* 0x080fe200020f0eff */
[----:B------:R-:W1:Y:S01]  /*2f20*/  MUFU.EX2 R10, R10 ;  /* 0x0000000a000a7308 */ /* 0x000e620000000800 */
[----:B------:R-:W-:Y:S01]  /*2f30*/  IADD3 R194, P4, PT, R233, R68, RZ ;  /* 0x00000044e9c27210 */ /* 0x000fe20007f9e0ff */
[----:B--2---:R-:W-:Y:S01]  /*2f40*/  FADD R232, R6, R39 ;  /* 0x0000002706e87221 */ /* 0x004fe20000000000 */
[-C--:B------:R-:W-:Y:S01]  /*2f50*/  LEA.HI.X.SX32 R197, R195, R69.reuse, 0x1, P5 ;  /* 0x00000045c3c57211 */ /* 0x080fe200028f0eff */
[----:B------:R-:W-:Y:S01]  /*2f60*/  FFMA R42, R42, UR7, -R172 ;  /* 0x000000072a2a7c23 */ /* 0x000fe200080008ac */
[----:B------:R-:W-:Y:S01]  /*2f70*/  LEA.HI.X.SX32 R195, R231, R69, 0x1, P4 ;  /* 0x00000045e7c37211 */ /* 0x000fe200020f0eff */
[----:B----4-:R-:W-:Y:S01]  /*2f80*/  FADD R231, R7, R232 ;  /* 0x000000e807e77221 */ /* 0x010fe20000000000 */
[--C-:B------:R-:W-:Y:S01]  /*2f90*/  FFMA R43, R43, UR7, -R172.reuse ;  /* 0x000000072b2b7c23 */ /* 0x100fe200080008ac */
[----:B------:R-:W2:Y:S01]  /*2fa0*/  MUFU.EX2 R11, R11 ;  /* 0x0000000b000b7308 */ /* 0x000ea20000000800 */
[--C-:B------:R-:W-:Y:S01]  /*2fb0*/  FFMA R44, R44, UR7, -R172.reuse ;  /* 0x000000072c2c7c23 */ /* 0x100fe200080008ac */
[----:B------:R-:W-:Y:S01]  /*2fc0*/  FADD R232, R8, R231 ;  /* 0x000000e708e87221 */ /* 0x000fe20000000000 */
[----:B------:R-:W-:Y:S01]  /*2fd0*/  FMUL R39, R40, 1.4426950216293334961 ;  /* 0x3fb8aa3b28277820 */ /* 0x000fe20000400000 */
[----:B------:R-:W-:Y:S01]  /*2fe0*/  FMUL R40, R41, 1.4426950216293334961 ;  /* 0x3fb8aa3b29287820 */ /* 0x000fe20000400000 */
[--C-:B------:R-:W-:Y:S01]  /*2ff0*/  FFMA R45, R45, UR7, -R172.reuse ;  /* 0x000000072d2d7c23 */ /* 0x100fe200080008ac */
[--C-:B------:R-:W-:Y:S01]  /*3000*/  FFMA R46, R46, UR7, -R172.reuse ;  /* 0x000000072e2e7c23 */ /* 0x100fe200080008ac */
[----:B------:R-:W-:Y:S01]  /*3010*/  FFMA R47, R47, UR7, -R172 ;  /* 0x000000072f2f7c23 */ /* 0x000fe200080008ac */
[----:B------:R-:W4:Y:S01]  /*3020*/  MUFU.EX2 R12, R12 ;  /* 0x0000000c000c7308 */ /* 0x000f220000000800 */
[----:B0-----:R-:W-:Y:S01]  /*3030*/  FADD R41, R9, R232 ;  /* 0x000000e809297221 */ /* 0x001fe20000000000 */
[--C-:B------:R-:W-:Y:S01]  /*3040*/  FFMA R48, R48, UR7, -R172.reuse ;  /* 0x0000000730307c23 */ /* 0x100fe200080008ac */
[--C-:B------:R-:W-:Y:S01]  /*3050*/  FFMA R49, R49, UR7, -R172.reuse ;  /* 0x0000000731317c23 */ /* 0x100fe200080008ac */
[--C-:B------:R-:W-:Y:S01]  /*3060*/  FFMA R50, R50, UR7, -R172.reuse ;  /* 0x0000000732327c23 */ /* 0x100fe200080008ac */
[--C-:B------:R-:W-:Y:S01]  /*3070*/  FFMA R51, R51, UR7, -R172.reuse ;  /* 0x0000000733337c23 */ /* 0x100fe200080008ac */
[--C-:B------:R-:W-:Y:S01]  /*3080*/  FFMA R52, R52, UR7, -R172.reuse ;  /* 0x0000000734347c23 */ /* 0x100fe200080008ac */
[--C-:B------:R-:W-:Y:S01]  /*3090*/  FFMA R53, R53, UR7, -R172.reuse ;  /* 0x0000000735357c23 */ /* 0x100fe200080008ac */
[----:B------:R-:W0:Y:S01]  /*30a0*/  MUFU.EX2 R13, R13 ;  /* 0x0000000d000d7308 */ /* 0x000e220000000800 */
[----:B-1----:R-:W-:Y:S01]  /*30b0*/  FADD R232, R10, R41 ;  /* 0x000000290ae87221 */ /* 0x002fe20000000000 */
[--C-:B------:R-:W-:Y:S01]  /*30c0*/  FFMA R56, R56, UR7, -R172.reuse ;  /* 0x0000000738387c23 */ /* 0x100fe200080008ac */
[--C-:B------:R-:W-:Y:S01]  /*30d0*/  FFMA R57, R57, UR7, -R172.reuse ;  /* 0x0000000739397c23 */ /* 0x100fe200080008ac */
[--C-:B------:R-:W-:Y:S01]  /*30e0*/  FFMA R55, R55, UR7, -R172.reuse ;  /* 0x0000000737377c23 */ /* 0x100fe200080008ac */
[--C-:B------:R-:W-:Y:S01]  /*30f0*/  FFMA R60, R60, UR7, -R172.reuse ;  /* 0x000000073c3c7c23 */ /* 0x100fe200080008ac */
[--C-:B------:R-:W-:Y:S01]  /*3100*/  FFMA R61, R61, UR7, -R172.reuse ;  /* 0x000000073d3d7c23 */ /* 0x100fe200080008ac */
[----:B------:R-:W-:Y:S01]  /*3110*/  FFMA R59, R59, UR7, -R172 ;  /* 0x000000073b3b7c23 */ /* 0x000fe200080008ac */
[----:B------:R-:W1:Y:S01]  /*3120*/  MUFU.EX2 R14, R14 ;  /* 0x0000000e000e7308 */ /* 0x000e620000000800 */
[----:B--2---:R-:W-:Y:S01]  /*3130*/  FADD R231, R11, R232 ;  /* 0x000000e80be77221 */ /* 0x004fe20000000000 */
[--C-:B------:R-:W-:Y:S01]  /*3140*/  FFMA R62, R62, UR7, -R172.reuse ;  /* 0x000000073e3e7c23 */ /* 0x100fe200080008ac */
[--C-:B------:R-:W-:Y:S01]  /*3150*/  FFMA R63, R63, UR7, -R172.reuse ;  /* 0x000000073f3f7c23 */ /* 0x100fe200080008ac */
[--C-:B------:R-:W-:Y:S01]  /*3160*/  FFMA R64, R64, UR7, -R172.reuse ;  /* 0x0000000740407c23 */ /* 0x100fe200080008ac */
[--C-:B------:R-:W-:Y:S01]  /*3170*/  FFMA R65, R65, UR7, -R172.reuse ;  /* 0x0000000741417c23 */ /* 0x100fe200080008ac */
[--C-:B------:R-:W-:Y:S01]  /*3180*/  FFMA R66, R66, UR7, -R172.reuse ;  /* 0x0000000742427c23 */ /* 0x100fe200080008ac */
[----:B------:R-:W-:Y:S01]  /*3190*/  FFMA R67, R67, UR7, -R172 ;  /* 0x0000000743437c23 */ /* 0x000fe200080008ac */
[----:B------:R-:W2:Y:S01]  /*31a0*/  MUFU.EX2 R15, R15 ;  /* 0x0000000f000f7308 */ /* 0x000ea20000000800 */
[----:B----4-:R-:W-:Y:S01]  /*31b0*/  FADD R232, R12, R231 ;  /* 0x000000e70ce87221 */ /* 0x010fe20000000000 */
[----:B------:R-:W-:Y:S01]  /*31c0*/  FMUL R41, R42, 1.4426950216293334961 ;  /* 0x3fb8aa3b2a297820 */ /* 0x000fe20000400000 */
[----:B------:R-:W-:Y:S01]  /*31d0*/  FMUL R42, R43, 1.4426950216293334961 ;  /* 0x3fb8aa3b2b2a7820 */ /* 0x000fe20000400000 */
[----:B------:R-:W-:Y:S01]  /*31e0*/  PRMT R203, RZ, 0x7610, R203 ;  /* 0x00007610ffcb7816 */ /* 0x000fe200000000cb */
[----:B------:R4:W5:Y:S01]  /*31f0*/  @P2 LDG.E.U16 R229, desc[UR28][R68.64] ;  /* 0x0000001c44e52981 */ /* 0x000962000c1e1500 */
[----:B------:R-:W-:-:S02]  /*3200*/  PRMT R204, RZ, 0x7610, R204 ;  /* 0x00007610ffcc7816 */ /* 0x000fc400000000cc */
[----:B------:R-:W2:Y:S01]  /*3210*/  MUFU.EX2 R16, R16 ;  /* 0x0000001000107308 */ /* 0x000ea20000000800 */
[----:B0-----:R-:W-:Y:S01]  /*3220*/  FADD R43, R13, R232 ;  /* 0x000000e80d2b7221 */ /* 0x001fe20000000000 */
[----:B------:R-:W-:Y:S01]  /*3230*/  PRMT R205, RZ, 0x7610, R205 ;  /* 0x00007610ffcd7816 */ /* 0x000fe200000000cd */
[----:B------:R4:W5:Y:S01]  /*3240*/  @P2 LDG.E.U16 R221, desc[UR28][R156.64] ;  /* 0x0000001c9cdd2981 */ /* 0x000962000c1e1500 */
[----:B------:R-:W-:Y:S02]  /*3250*/  PRMT R226, RZ, 0x7610, R226 ;  /* 0x00007610ffe27816 */ /* 0x000fe400000000e2 */
[----:B------:R-:W-:Y:S01]  /*3260*/  PRMT R206, RZ, 0x7610, R206 ;  /* 0x00007610ffce7816 */ /* 0x000fe200000000ce */
[----:B------:R4:W5:Y:S01]  /*3270*/  @P2 LDG.E.U16 R228, desc[UR28][R134.64] ;  /* 0x0000001c86e42981 */ /* 0x000962000c1e1500 */
[----:B------:R-:W0:Y:S01]  /*3280*/  MUFU.EX2 R17, R17 ;  /* 0x0000001100117308 */ /* 0x000e220000000800 */
[----:B-1----:R-:W-:Y:S01]  /*3290*/  FADD R232, R14, R43 ;  /* 0x0000002b0ee87221 */ /* 0x002fe20000000000 */
[----:B------:R-:W-:Y:S01]  /*32a0*/  PRMT R207, RZ, 0x7610, R207 ;  /* 0x00007610ffcf7816 */ /* 0x000fe200000000cf */
[----:B------:R4:W5:Y:S01]  /*32b0*/  @P2 LDG.E.U16 R186, desc[UR28][R148.64] ;  /* 0x0000001c94ba2981 */ /* 0x000962000c1e1500 */
[----:B------:R-:W-:-:S02]  /*32c0*/  PRMT R208, RZ, 0x7610, R208 ;  /* 0x00007610ffd07816 */ /* 0x000fc400000000d0 */
[----:B------:R-:W-:Y:S01]  /*32d0*/  PRMT R225, RZ, 0x7610, R225 ;  /* 0x00007610ffe17816 */ /* 0x000fe200000000e1 */
[----:B------:R4:W5:Y:S01]  /*32e0*/  @P2 LDG.E.U16 R188, desc[UR28][R154.64] ;  /* 0x0000001c9abc2981 */ /* 0x000962000c1e1500 */
[----:B------:R-:W1:Y:S01]  /*32f0*/  MUFU.EX2 R18, R18 ;  /* 0x0000001200127308 */ /* 0x000e620000000800 */
[----:B--2---:R-:W-:Y:S01]  /*3300*/  FADD R231, R15, R232 ;  /* 0x000000e80fe77221 */ /* 0x004fe20000000000 */
[----:B------:R-:W-:Y:S01]  /*3310*/  PRMT R209, RZ, 0x7610, R209 ;  /* 0x00007610ffd17816 */ /* 0x000fe200000000d1 */
[----:B------:R4:W5:Y:S01]  /*3320*/  @P2 LDG.E.U16 R227, desc[UR28][R146.64] ;  /* 0x0000001c92e32981 */ /* 0x000962000c1e1500 */
[----:B------:R-:W-:Y:S02]  /*3330*/  PRMT R210, RZ, 0x7610, R210 ;  /* 0x00007610ffd27816 */ /* 0x000fe400000000d2 */
[----:B------:R-:W-:Y:S02]  /*3340*/  PRMT R211, RZ, 0x7610, R211 ;  /* 0x00007610ffd37816 */ /* 0x000fe400000000d3 */
[----:B------:R-:W2:Y:S01]  /*3350*/  MUFU.EX2 R19, R19 ;  /* 0x0000001300137308 */ /* 0x000ea20000000800 */
[----:B------:R-:W-:Y:S01]  /*3360*/  FADD R232, R16, R231 ;  /* 0x000000e710e87221 */ /* 0x000fe20000000000 */
[----:B------:R-:W-:Y:S01]  /*3370*/  FMUL R43, R44, 1.4426950216293334961 ;  /* 0x3fb8aa3b2c2b7820 */ /* 0x000fe20000400000 */
[----:B------:R-:W-:Y:S01]  /*3380*/  FMUL R44, R45, 1.4426950216293334961 ;  /* 0x3fb8aa3b2d2c7820 */ /* 0x000fe20000400000 */
[----:B------:R-:W-:-:S02]  /*3390*/  PRMT R224, RZ, 0x7610, R224 ;  /* 0x00007610ffe07816 */ /* 0x000fc400000000e0 */
[----:B------:R-:W-:Y:S02]  /*33a0*/  PRMT R212, RZ, 0x7610, R212 ;  /* 0x00007610ffd47816 */ /* 0x000fe400000000d4 */
[----:B------:R-:W2:Y:S01]  /*33b0*/  MUFU.EX2 R20, R20 ;  /* 0x0000001400147308 */ /* 0x000ea20000000800 */
[----:B0-----:R-:W-:Y:S01]  /*33c0*/  FADD R45, R17, R232 ;  /* 0x000000e8112d7221 */ /* 0x001fe20000000000 */
[----:B------:R-:W-:Y:S01]  /*33d0*/  PRMT R213, RZ, 0x7610, R213 ;  /* 0x00007610ffd57816 */ /* 0x000fe200000000d5 */
[----:B------:R4:W5:Y:S01]  /*33e0*/  @P2 LDG.E.U16 R187, desc[UR28][R190.64] ;  /* 0x0000001cbebb2981 */ /* 0x000962000c1e1500 */
[----:B------:R-:W-:Y:S02]  /*33f0*/  PRMT R214, RZ, 0x7610, R214 ;  /* 0x00007610ffd67816 */ /* 0x000fe400000000d6 */
[----:B------:R-:W-:Y:S02]  /*3400*/  PRMT R223, RZ, 0x7610, R223 ;  /* 0x00007610ffdf7816 */ /* 0x000fe400000000df */
[----:B------:R-:W0:Y:S01]  /*3410*/  MUFU.EX2 R21, R21 ;  /* 0x0000001500157308 */ /* 0x000e220000000800 */
[----:B-1----:R-:W-:Y:S01]  /*3420*/  FADD R232, R18, R45 ;  /* 0x0000002d12e87221 */ /* 0x002fe20000000000 */
[----:B------:R-:W-:Y:S01]  /*3430*/  PRMT R215, RZ, 0x7610, R215 ;  /* 0x00007610ffd77816 */ /* 0x000fe200000000d7 */
[----:B------:R4:W5:Y:S01]  /*3440*/  @P2 LDG.E.U16 R189, desc[UR28][R158.64] ;  /* 0x0000001c9ebd2981 */ /* 0x000962000c1e1500 */
[----:B------:R-:W-:-:S02]  /*3450*/  PRMT R216, RZ, 0x7610, R216 ;  /* 0x00007610ffd87816 */ /* 0x000fc400000000d8 */
[----:B------:R-:W-:Y:S02]  /*3460*/  PRMT R217, RZ, 0x7610, R217 ;  /* 0x00007610ffd97816 */ /* 0x000fe400000000d9 */
[----:B------:R-:W1:Y:S01]  /*3470*/  MUFU.EX2 R22, R22 ;  /* 0x0000001600167308 */ /* 0x000e620000000800 */
[----:B--2---:R-:W-:Y:S01]  /*3480*/  FADD R231, R19, R232 ;  /* 0x000000e813e77221 */ /* 0x004fe20000000000 */
[----:B------:R-:W-:Y:S02]  /*3490*/  PRMT R222, RZ, 0x7610, R222 ;  /* 0x00007610ffde7816 */ /* 0x000fe400000000de */
[----:B------:R-:W-:Y:S02]  /*34a0*/  PRMT R218, RZ, 0x7610, R218 ;  /* 0x00007610ffda7816 */ /* 0x000fe400000000da */
[----:B------:R-:W-:Y:S02]  /*34b0*/  PRMT R219, RZ, 0x7610, R219 ;  /* 0x00007610ffdb7816 */ /* 0x000fe400000000db */
[----:B------:R-:W2:Y:S01]  /*34c0*/  MUFU.EX2 R23, R23 ;  /* 0x0000001700177308 */ /* 0x000ea20000000800 */
[----:B------:R-:W-:Y:S01]  /*34d0*/  FADD R232, R20, R231 ;  /* 0x000000e714e87221 */ /* 0x000fe20000000000 */
[----:B------:R-:W-:Y:S01]  /*34e0*/  FMUL R45, R46, 1.4426950216293334961 ;  /* 0x3fb8aa3b2e2d7820 */ /* 0x000fe20000400000 */
[----:B------:R-:W-:Y:S01]  /*34f0*/  FMUL R46, R47, 1.4426950216293334961 ;  /* 0x3fb8aa3b2f2e7820 */ /* 0x000fe20000400000 */
[----:B------:R-:W-:-:S04]  /*3500*/  PRMT R220, RZ, 0x7610, R220 ;  /* 0x00007610ffdc7816 */ /* 0x000fc800000000dc */
[----:B------:R-:W2:Y:S01]  /*3510*/  MUFU.EX2 R24, R24 ;  /* 0x0000001800187308 */ /* 0x000ea20000000800 */
[----:B0-----:R-:W-:-:S07]  /*3520*/  FADD R47, R21, R232 ;  /* 0x000000e8152f7221 */ /* 0x001fce0000000000 */
[----:B------:R-:W0:Y:S01]  /*3530*/  MUFU.EX2 R25, R25 ;  /* 0x0000001900197308 */ /* 0x000e220000000800 */
[----:B-1----:R-:W-:-:S07]  /*3540*/  FADD R232, R22, R47 ;  /* 0x0000002f16e87221 */ /* 0x002fce0000000000 */
[----:B------:R-:W1:Y:S01]  /*3550*/  MUFU.EX2 R26, R26 ;  /* 0x0000001a001a7308 */ /* 0x000e620000000800 */
[----:B--2---:R-:W-:-:S07]  /*3560*/  FADD R231, R23, R232 ;  /* 0x000000e817e77221 */ /* 0x004fce0000000000 */
[----:B------:R-:W2:Y:S01]  /*3570*/  MUFU.EX2 R27, R27 ;  /* 0x0000001b001b7308 */ /* 0x000ea20000000800 */
[----:B------:R-:W-:Y:S01]  /*3580*/  FADD R232, R24, R231 ;  /* 0x000000e718e87221 */ /* 0x000fe20000000000 */
[----:B------:R-:W-:Y:S01]  /*3590*/  FMUL R47, R48, 1.4426950216293334961 ;  /* 0x3fb8aa3b302f7820 */ /* 0x000fe20000400000 */
[----:B------:R-:W-:-:S05]  /*35a0*/  FMUL R48, R49, 1.4426950216293334961 ;  /* 0x3fb8aa3b31307820 */ /* 0x000fca0000400000 */
        /* <DEDUP_REMOVED lines=15> */
[----:B--2---:R-:W-:Y:S01]  /*36a0*/  FADD R231, R31, R232 ;  /* 0x000000e81fe77221 */ /* 0x004fe20000000000 */
[----:B------:R-:W-:-:S06]  /*36b0*/  FMUL R51, R52, 1.4426950216293334961 ;  /* 0x3fb8aa3b34337820 */ /* 0x000fcc0000400000 */
[----:B------:R-:W2:Y:S01]  /*36c0*/  MUFU.EX2 R35, R35 ;  /* 0x0000002300237308 */ /* 0x000ea20000000800 */
[----:B------:R-:W-:Y:S01]  /*36d0*/  FADD R52, R32, R231 ;  /* 0x000000e720347221 */ /* 0x000fe20000000000 */
[----:B------:R-:W-:Y:S01]  /*36e0*/  F2FP.BF16.F32.PACK_AB R4, R3, R4 ;  /* 0x000000040304723e */ /* 0x000fe200000010ff */
[----:B------:R4:W5:Y:S01]  /*36f0*/  @P2 LDG.E.U16 R202, desc[UR28][R184.64] ;  /* 0x0000001cb8ca2981 */ /* 0x000962000c1e1500 */
[----:B------:R-:W-:-:S04]  /*3700*/  IADD3 R198, P6, PT, R237, R68, RZ ;  /* 0x00000044edc67210 */ /* 0x000fc80007fde0ff */
[----:B------:R-:W2:Y:S01]  /*3710*/  MUFU.EX2 R36, R36 ;  /* 0x0000002400247308 */ /* 0x000ea20000000800 */
[----:B0-----:R-:W-:-:S07]  /*3720*/  FADD R231, R33, R52 ;  /* 0x0000003421e77221 */ /* 0x001fce0000000000 */
[----:B------:R-:W0:Y:S01]  /*3730*/  MUFU.EX2 R37, R37 ;  /* 0x0000002500257308 */ /* 0x000e220000000800 */
[----:B-1----:R-:W-:-:S07]  /*3740*/  FADD R232, R34, R231 ;  /* 0x000000e722e87221 */ /* 0x002fce0000000000 */
[----:B------:R-:W1:Y:S01]  /*3750*/  MUFU.EX2 R38, R38 ;  /* 0x0000002600267308 */ /* 0x000e620000000800 */
[----:B--2---:R-:W-:-:S07]  /*3760*/  FADD R231, R35, R232 ;  /* 0x000000e823e77221 */ /* 0x004fce0000000000 */
[----:B------:R-:W2:Y:S01]  /*3770*/  MUFU.EX2 R39, R39 ;  /* 0x0000002700277308 */ /* 0x000ea20000000800 */
[----:B------:R-:W-:-:S07]  /*3780*/  FADD R232, R36, R231 ;  /* 0x000000e724e87221 */ /* 0x000fce0000000000 */
[----:B------:R-:W2:Y:S01]  /*3790*/  MUFU.EX2 R40, R40 ;  /* 0x0000002800287308 */ /* 0x000ea20000000800 */
[----:B0-----:R-:W-:Y:S01]  /*37a0*/  FADD R231, R37, R232 ;  /* 0x000000e825e77221 */ /* 0x001fe20000000000 */
[----:B------:R-:W-:Y:S01]  /*37b0*/  FMUL R53, R53, 1.4426950216293334961 ;  /* 0x3fb8aa3b35357820 */ /* 0x000fe20000400000 */
[----:B------:R-:W-:Y:S01]  /*37c0*/  FMUL R57, R57, 1.4426950216293334961 ;  /* 0x3fb8aa3b39397820 */ /* 0x000fe20000400000 */
[----:B------:R-:W-:-:S04]  /*37d0*/  FMUL R55, R55, 1.4426950216293334961 ;  /* 0x3fb8aa3b37377820 */ /* 0x000fc80000400000 */
[----:B------:R-:W0:Y:S01]  /*37e0*/  MUFU.EX2 R41, R41 ;  /* 0x0000002900297308 */ /* 0x000e220000000800 */
[----:B-1----:R-:W-:Y:S01]  /*37f0*/  FADD R232, R38, R231 ;  /* 0x000000e726e87221 */ /* 0x002fe20000000000 */
[----:B------:R-:W-:Y:S01]  /*3800*/  FFMA R52, R54, UR7, -R172 ;  /* 0x0000000736347c23 */ /* 0x000fe200080008ac */
[----:B------:R-:W-:Y:S01]  /*3810*/  FMUL R59, R59, 1.4426950216293334961 ;  /* 0x3fb8aa3b3b3b7820 */ /* 0x000fe20000400000 */
[----:B------:R-:W-:-:S04]  /*3820*/  F2FP.BF16.F32.PACK_AB R5, R6, R5 ;  /* 0x000000050605723e */ /* 0x000fc800000010ff */
[----:B------:R-:W1:Y:S01]  /*3830*/  MUFU.EX2 R42, R42 ;  /* 0x0000002a002a7308 */ /* 0x000e620000000800 */
[----:B--2---:R-:W-:Y:S01]  /*3840*/  FADD R231, R39, R232 ;  /* 0x000000e827e77221 */ /* 0x004fe20000000000 */
[----:B------:R-:W-:Y:S01]  /*3850*/  FMUL R66, R66, 1.4426950216293334961 ;  /* 0x3fb8aa3b42427820 */ /* 0x000fe20000400000 */
[----:B------:R-:W-:Y:S01]  /*3860*/  FMUL R67, R67, 1.4426950216293334961 ;  /* 0x3fb8aa3b43437820 */ /* 0x000fe20000400000 */
[----:B------:R-:W-:Y:S01]  /*3870*/  LEA.HI.X.SX32 R199, R199, R69, 0x1, P6 ;  /* 0x00000045c7c77211 */ /* 0x000fe200030f0eff */
[----:B------:R4:W5:Y:S03]  /*3880*/  @P2 LDG.E.U16 R203, desc[UR28][R152.64] ;  /* 0x0000001c98cb2981 */ /* 0x000966000c1e1500 */
[----:B------:R-:W2:Y:S01]  /*3890*/  MUFU.EX2 R43, R43 ;  /* 0x0000002b002b7308 */ /* 0x000ea20000000800 */
[----:B------:R4:W5:Y:S04]  /*38a0*/  @P2 LDG.E.U16 R204, desc[UR28][R178.64] ;  /* 0x0000001cb2cc2981 */ /* 0x000968000c1e1500 */
[----:B------:R4:W5:Y:S03]  /*38b0*/  @P2 LDG.E.U16 R205, desc[UR28][R182.64] ;  /* 0x0000001cb6cd2981 */ /* 0x000966000c1e1500 */
[----:B------:R0:W-:Y:S01]  /*38c0*/  MUFU.EX2 R54, R53 ;  /* 0x0000003500367308 */ /* 0x0001e20000000800 */
[----:B------:R4:W5:Y:S04]  /*38d0*/  @P2 LDG.E.U16 R226, desc[UR28][R144.64] ;  /* 0x0000001c90e22981 */ /* 0x000968000c1e1500 */
[----:B------:R4:W5:Y:S03]  /*38e0*/  @P2 LDG.E.U16 R206, desc[UR28][R150.64] ;  /* 0x0000001c96ce2981 */ /* 0x000966000c1e1500 */
[----:B------:R-:W2:Y:S01]  /*38f0*/  MUFU.EX2 R44, R44 ;  /* 0x0000002c002c7308 */ /* 0x000ea20000000800 */
[----:B0-----:R-:W-:Y:S01]  /*3900*/  FMUL R53, R56, 1.4426950216293334961 ;  /* 0x3fb8aa3b38357820 */ /* 0x001fe20000400000 */
[----:B------:R-:W-:Y:S01]  /*3910*/  FADD R56, R40, R231 ;  /* 0x000000e728387221 */ /* 0x000fe20000000000 */
[----:B------:R4:W5:Y:S03]  /*3920*/  @P2 LDG.E.U16 R207, desc[UR28][R176.64] ;  /* 0x0000001cb0cf2981 */ /* 0x000966000c1e1500 */
[----:B------:R-:W-:Y:S01]  /*3930*/  FADD R231, R41, R56 ;  /* 0x0000003829e77221 */ /* 0x000fe20000000000 */
[----:B------:R4:W5:Y:S01]  /*3940*/  @P2 LDG.E.U16 R208, desc[UR28][R180.64] ;  /* 0x0000001cb4d02981 */ /* 0x000962000c1e1500 */
[----:B------:R-:W0:Y:S02]  /*3950*/  MUFU.EX2 R45, R45 ;  /* 0x0000002d002d7308 */ /* 0x000e240000000800 */
[----:B-1----:R-:W-:Y:S01]  /*3960*/  FADD R232, R42, R231 ;  /* 0x000000e72ae87221 */ /* 0x002fe20000000000 */
[----:B------:R4:W5:Y:S04]  /*3970*/  @P2 LDG.E.U16 R225, desc[UR28][R142.64] ;  /* 0x0000001c8ee12981 */ /* 0x000968000c1e1500 */
[----:B------:R4:W5:Y:S01]  /*3980*/  @P2 LDG.E.U16 R209, desc[UR28][R166.64] ;  /* 0x0000001ca6d12981 */ /* 0x000962000c1e1500 */
[----:B------:R-:W1:Y:S01]  /*3990*/  MUFU.EX2 R46, R46 ;  /* 0x0000002e002e7308 */ /* 0x000e620000000800 */
[----:B--2---:R-:W-:-:S02]  /*39a0*/  FADD R231, R43, R232 ;  /* 0x000000e82be77221 */ /* 0x004fc40000000000 */
[----:B------:R4:W5:Y:S04]  /*39b0*/  @P2 LDG.E.U16 R210, desc[UR28][R174.64] ;  /* 0x0000001caed22981 */ /* 0x000968000c1e1500 */
[----:B------:R4:W5:Y:S01]  /*39c0*/  @P2 LDG.E.U16 R211, desc[UR28][R200.64] ;  /* 0x0000001cc8d32981 */ /* 0x000962000c1e1500 */
[----:B------:R-:W2:Y:S01]  /*39d0*/  MUFU.EX2 R47, R47 ;  /* 0x0000002f002f7308 */ /* 0x000ea20000000800 */
[----:B------:R-:W-:Y:S02]  /*39e0*/  FADD R232, R44, R231 ;  /* 0x000000e72ce87221 */ /* 0x000fe40000000000 */
[----:B------:R4:W5:Y:S04]  /*39f0*/  @P2 LDG.E.U16 R224, desc[UR28][R140.64] ;  /* 0x0000001c8ce02981 */ /* 0x000968000c1e1500 */
[----:B------:R4:W5:Y:S01]  /*3a00*/  @P2 LDG.E.U16 R212, desc[UR28][R164.64] ;  /* 0x0000001ca4d42981 */ /* 0x000962000c1e1500 */
[----:B------:R-:W2:Y:S01]  /*3a10*/  MUFU.EX2 R48, R48 ;  /* 0x0000003000307308 */ /* 0x000ea20000000800 */
[----:B0-----:R-:W-:-:S02]  /*3a20*/  FADD R231, R45, R232 ;  /* 0x000000e82de77221 */ /* 0x001fc40000000000 */
[----:B------:R4:W5:Y:S04]  /*3a30*/  @P2 LDG.E.U16 R213, desc[UR28][R170.64] ;  /* 0x0000001caad52981 */ /* 0x000968000c1e1500 */
[----:B------:R4:W5:Y:S01]  /*3a40*/  @P2 LDG.E.U16 R223, desc[UR28][R138.64] ;  /* 0x0000001c8adf2981 */ /* 0x000962000c1e1500 */
[----:B------:R-:W0:Y:S01]  /*3a50*/  MUFU.EX2 R49, R49 ;  /* 0x0000003100317308 */ /* 0x000e220000000800 */
[----:B-1----:R-:W-:Y:S01]  /*3a60*/  FADD R232, R46, R231 ;  /* 0x000000e72ee87221 */ /* 0x002fe20000000000 */
[----:B------:R-:W-:Y:S01]  /*3a70*/  FMUL R52, R52, 1.4426950216293334961 ;  /* 0x3fb8aa3b34347820 */ /* 0x000fe20000400000 */
[----:B------:R4:W5:Y:S04]  /*3a80*/  @P2 LDG.E.U16 R215, desc[UR28][R162.64] ;  /* 0x0000001ca2d72981 */ /* 0x000968000c1e1500 */
[----:B------:R4:W5:Y:S01]  /*3a90*/  @P2 LDG.E.U16 R216, desc[UR28][R168.64] ;  /* 0x0000001ca8d82981 */ /* 0x000962000c1e1500 */
[----:B------:R-:W1:Y:S01]  /*3aa0*/  MUFU.EX2 R50, R50 ;  /* 0x0000003200327308 */ /* 0x000e620000000800 */
[----:B--2---:R-:W-:Y:S01]  /*3ab0*/  FADD R231, R47, R232 ;  /* 0x000000e82fe77221 */ /* 0x004fe20000000000 */
[----:B------:R-:W-:Y:S01]  /*3ac0*/  FFMA R56, R58, UR7, -R172 ;  /* 0x000000073a387c23 */ /* 0x000fe200080008ac */
[----:B------:R4:W5:Y:S04]  /*3ad0*/  @P2 LDG.E.U16 R217, desc[UR28][R196.64] ;  /* 0x0000001cc4d92981 */ /* 0x000968000c1e1500 */
[----:B------:R4:W5:Y:S01]  /*3ae0*/  @P2 LDG.E.U16 R222, desc[UR28][R136.64] ;  /* 0x0000001c88de2981 */ /* 0x000962000c1e1500 */
[----:B------:R-:W2:Y:S01]  /*3af0*/  MUFU.EX2 R51, R51 ;  /* 0x0000003300337308 */ /* 0x000ea20000000800 */
[----:B------:R-:W-:-:S02]  /*3b00*/  FADD R232, R48, R231 ;  /* 0x000000e730e87221 */ /* 0x000fc40000000000 */
[----:B------:R4:W5:Y:S04]  /*3b10*/  @P2 LDG.E.U16 R218, desc[UR28][R160.64] ;  /* 0x0000001ca0da2981 */ /* 0x000968000c1e1500 */
[----:B------:R4:W5:Y:S01]  /*3b20*/  @P2 LDG.E.U16 R219, desc[UR28][R192.64] ;  /* 0x0000001cc0db2981 */ /* 0x000962000c1e1500 */
[----:B------:R0:W-:Y:S03]  /*3b30*/  MUFU.EX2 R58, R57 ;  /* 0x00000039003a7308 */ /* 0x0001e60000000800 */
[----:B------:R4:W5:Y:S05]  /*3b40*/  @P2 LDG.E.U16 R220, desc[UR28][R194.64] ;  /* 0x0000001cc2dc2981 */ /* 0x00096a000c1e1500 */
[----:B------:R-:W-:Y:S01]  /*3b50*/  MUFU.EX2 R55, R55 ;  /* 0x0000003700377308 */ /* 0x000fe20000000800 */
[----:B0-----:R-:W-:Y:S01]  /*3b60*/  FMUL R57, R60, 1.4426950216293334961 ;  /* 0x3fb8aa3b3c397820 */ /* 0x001fe20000400000 */
[----:B------:R-:W-:Y:S01]  /*3b70*/  FMUL R60, R61, 1.4426950216293334961 ;  /* 0x3fb8aa3b3d3c7820 */ /* 0x000fe20000400000 */
[----:B------:R-:W-:-:S05]  /*3b80*/  FADD R61, R49, R232 ;  /* 0x000000e8313d7221 */ /* 0x000fca0000000000 */
[----:B------:R-:W-:Y:S01]  /*3b90*/  MUFU.EX2 R59, R59 ;  /* 0x0000003b003b7308 */ /* 0x000fe20000000800 */
[----:B-1----:R-:W-:Y:S01]  /*3ba0*/  FADD R232, R50, R61 ;  /* 0x0000003d32e87221 */ /* 0x002fe20000000000 */
[----:B------:R-:W-:Y:S01]  /*3bb0*/  F2FP.BF16.F32.PACK_AB R6, R8, R7 ;  /* 0x000000070806723e */ /* 0x000fe200000010ff */
[----:B------:R4:W5:Y:S05]  /*3bc0*/  @P2 LDG.E.U16 R214, desc[UR28][R198.64] ;  /* 0x0000001cc6d62981 */ /* 0x00096a000c1e1500 */
[----:B------:R-:W0:Y:S01]  /*3bd0*/  MUFU.EX2 R52, R52 ;  /* 0x0000003400347308 */ /* 0x000e220000000800 */
[----:B--2---:R-:W-:Y:S01]  /*3be0*/  FADD R231, R51, R232 ;  /* 0x000000e833e77221 */ /* 0x004fe20000000000 */
[----:B------:R-:W-:-:S06]  /*3bf0*/  FMUL R56, R56, 1.4426950216293334961 ;  /* 0x3fb8aa3b38387820 */ /* 0x000fcc0000400000 */
[----:B------:R-:W1:Y:S01]  /*3c00*/  MUFU.EX2 R53, R53 ;  /* 0x0000003500357308 */ /* 0x000e620000000800 */
[----:B------:R-:W-:-:S07]  /*3c10*/  FADD R231, R54, R231 ;  /* 0x000000e736e77221 */ /* 0x000fce0000000000 */
[----:B------:R-:W2:Y:S01]  /*3c20*/  MUFU.EX2 R56, R56 ;  /* 0x0000003800387308 */ /* 0x000ea20000000800 */
[----:B0-----:R-:W-:-:S04]  /*3c30*/  FADD R232, R52, R231 ;  /* 0x000000e734e87221 */ /* 0x001fc80000000000 */
[----:B------:R-:W-:Y:S01]  /*3c40*/  FADD R232, R55, R232 ;  /* 0x000000e837e87221 */ /* 0x000fe20000000000 */
[----:B------:R-:W-:Y:S02]  /*3c50*/  FMUL R61, R62, 1.4426950216293334961 ;  /* 0x3fb8aa3b3e3d7820 */ /* 0x000fe40000400000 */
[----:B------:R-:W0:Y:S01]  /*3c60*/  MUFU.EX2 R57, R57 ;  /* 0x0000003900397308 */ /* 0x000e220000000800 */
[----:B-1----:R-:W-:Y:S01]  /*3c70*/  FADD R3, R53, R232 ;  /* 0x000000e835037221 */ /* 0x002fe20000000000 */
[----:B------:R-:W-:Y:S01]  /*3c80*/  FMUL R62, R63, 1.4426950216293334961 ;  /* 0x3fb8aa3b3f3e7820 */ /* 0x000fe20000400000 */
[----:B------:R-:W-:Y:S02]  /*3c90*/  F2FP.BF16.F32.PACK_AB R7, R10, R9 ;  /* 0x000000090a07723e */ /* 0x000fe400000010ff */
[----:B------:R-:W-:-:S03]  /*3ca0*/  FADD R3, R58, R3 ;  /* 0x000000033a037221 */ /* 0x000fc60000000000 */
[----:B------:R-:W1:Y:S01]  /*3cb0*/  MUFU.EX2 R60, R60 ;  /* 0x0000003c003c7308 */ /* 0x000e620000000800 */
[----:B------:R-:W-:Y:S01]  /*3cc0*/  F2FP.BF16.F32.PACK_AB R9, R14, R13 ;  /* 0x0000000d0e09723e */ /* 0x000fe200000010ff */
[----:B--2---:R-:W-:Y:S01]  /*3cd0*/  FADD R14, R56, R3 ;  /* 0x00000003380e7221 */ /* 0x004fe20000000000 */
[----:B------:R-:W-:Y:S01]  /*3ce0*/  FMUL R63, R64, 1.4426950216293334961 ;  /* 0x3fb8aa3b403f7820 */ /* 0x000fe20000400000 */
[----:B------:R-:W-:-:S04]  /*3cf0*/  F2FP.BF16.F32.PACK_AB R10, R16, R15 ;  /* 0x0000000f100a723e */ /* 0x000fc800000010ff */
[----:B------:R-:W2:Y:S01]  /*3d00*/  MUFU.EX2 R61, R61 ;  /* 0x0000003d003d7308 */ /* 0x000ea20000000800 */
[----:B------:R-:W-:Y:S01]  /*3d10*/  FADD R16, R59, R14 ;  /* 0x0000000e3b107221 */ /* 0x000fe20000000000 */
[----:B------:R-:W-:-:S06]  /*3d20*/  FMUL R64, R65, 1.4426950216293334961 ;  /* 0x3fb8aa3b41407820 */ /* 0x000fcc0000400000 */
[----:B------:R-:W2:Y:S01]  /*3d30*/  MUFU.EX2 R62, R62 ;  /* 0x0000003e003e7308 */ /* 0x000ea20000000800 */
[----:B0-----:R-:W-:Y:S01]  /*3d40*/  FADD R3, R57, R16 ;  /* 0x0000001039037221 */ /* 0x001fe20000000000 */
[----:B------:R-:W-:Y:S02]  /*3d50*/  F2FP.BF16.F32.PACK_AB R8, R12, R11 ;  /* 0x0000000b0c08723e */ /* 0x000fe400000010ff */
[----:B------:R-:W-:-:S04]  /*3d60*/  F2FP.BF16.F32.PACK_AB R12, R20, R19 ;  /* 0x00000013140c723e */ /* 0x000fc800000010ff */
[----:B------:R-:W0:Y:S01]  /*3d70*/  MUFU.EX2 R63, R63 ;  /* 0x0000003f003f7308 */ /* 0x000e220000000800 */
[----:B-1----:R-:W-:-:S07]  /*3d80*/  FADD R20, R60, R3 ;  /* 0x000000033c147221 */ /* 0x002fce0000000000 */
[----:B------:R-:W1:Y:S01]  /*3d90*/  MUFU.EX2 R64, R64 ;  /* 0x0000004000407308 */ /* 0x000e620000000800 */
[----:B--2---:R-:W-:Y:S01]  /*3da0*/  FADD R3, R61, R20 ;  /* 0x000000143d037221 */ /* 0x004fe20000000000 */
[----:B------:R-:W-:Y:S02]  /*3db0*/  F2FP.BF16.F32.PACK_AB R20, R36, R35 ;  /* 0x000000232414723e */ /* 0x000fe400000010ff */
[----:B------:R-:W-:-:S04]  /*3dc0*/  F2FP.BF16.F32.PACK_AB R15, R26, R25 ;  /* 0x000000191a0f723e */ /* 0x000fc800000010ff */
[----:B------:R-:W2:Y:S01]  /*3dd0*/  MUFU.EX2 R66, R66 ;  /* 0x0000004200427308 */ /* 0x000ea20000000800 */
[----:B------:R-:W-:-:S07]  /*3de0*/  FADD R26, R62, R3 ;  /* 0x000000033e1a7221 */ /* 0x000fce0000000000 */
[----:B------:R-:W3:Y:S01]  /*3df0*/  MUFU.EX2 R35, R67 ;  /* 0x0000004300237308 */ /* 0x000ee20000000800 */
[----:B0-----:R-:W-:Y:S01]  /*3e00*/  FADD R3, R63, R26 ;  /* 0x0000001a3f037221 */ /* 0x001fe20000000000 */
[----:B------:R-:W-:-:S03]  /*3e10*/  F2FP.BF16.F32.PACK_AB R19, R34, R33 ;  /* 0x000000212213723e */ /* 0x000fc600000010ff */
[----:B-1----:R-:W-:-:S04]  /*3e20*/  FADD R3, R64, R3 ;  /* 0x0000000340037221 */ /* 0x002fc80000000000 */
[----:B--2---:R-:W-:Y:S01]  /*3e30*/  FADD R34, R66, R3 ;  /* 0x0000000342227221 */ /* 0x004fe20000000000 */
[----:B------:R-:W-:Y:S02]  /*3e40*/  F2FP.BF16.F32.PACK_AB R13, R22, R21 ;  /* 0x00000015160d723e */ /* 0x000fe400000010ff */
[----:B------:R-:W-:Y:S01]  /*3e50*/  F2FP.BF16.F32.PACK_AB R21, R38, R37 ;  /* 0x000000252615723e */ /* 0x000fe200000010ff */
[----:B---3--:R-:W-:Y:S01]  /*3e60*/  FADD R36, R35, R34 ;  /* 0x0000002223247221 */ /* 0x008fe20000000000 */
[----:B------:R-:W-:Y:S02]  /*3e70*/  LOP3.LUT R3, R0, 0x40, RZ, 0xc0, !PT ;  /* 0x0000004000037812 */ /* 0x000fe400078ec0ff */
[----:B------:R-:W-:Y:S02]  /*3e80*/  F2FP.BF16.F32.PACK_AB R11, R18, R17 ;  /* 0x00000011120b723e */ /* 0x000fe400000010ff */
[----:B------:R4:W0:Y:S01]  /*3e90*/  SHFL.BFLY PT, R37, R36, 0x10, 0x1f ;  /* 0x0e001f0024257f89 */ /* 0x00082200000e0000 */
[----:B------:R-:W-:-:S02]  /*3ea0*/  F2FP.BF16.F32.PACK_AB R14, R24, R23 ;  /* 0x00000017180e723e */ /* 0x000fc400000010ff */
[----:B------:R-:W-:Y:S02]  /*3eb0*/  F2FP.BF16.F32.PACK_AB R16, R28, R27 ;  /* 0x0000001b1c10723e */ /* 0x000fe400000010ff */
[----:B------:R-:W-:Y:S02]  /*3ec0*/  F2FP.BF16.F32.PACK_AB R17, R30, R29 ;  /* 0x0000001d1e11723e */ /* 0x000fe400000010ff */
[----:B------:R-:W-:Y:S02]  /*3ed0*/  F2FP.BF16.F32.PACK_AB R18, R32, R31 ;  /* 0x0000001f2012723e */ /* 0x000fe400000010ff */
[----:B------:R-:W-:Y:S02]  /*3ee0*/  F2FP.BF16.F32.PACK_AB R22, R40, R39 ;  /* 0x000000272816723e */ /* 0x000fe400000010ff */
[----:B------:R-:W-:Y:S02]  /*3ef0*/  F2FP.BF16.F32.PACK_AB R23, R42, R41 ;  /* 0x000000292a17723e */ /* 0x000fe400000010ff */
        /* <DEDUP_REMOVED lines=12> */
[----:B------:R-:W-:Y:S01]  /*3fc0*/  LEA R230, R3, R230, 0x6 ;  /* 0x000000e603e67211 */ /* 0x000fe200078e30ff */
[----:B0---4-:R-:W-:Y:S06]  /*3fd0*/  @!P2 BRA `(.L_x_9) ;  /* 0x000000000008a947 */ /* 0x011fec0003800000 */
[----:B------:R0:W-:Y:S01]  /*3fe0*/  STTM.16dp32bit_t0_t15.x32 tmem[UR15+0x20], R4 ;  /* 0x00002004000079ed */ /* 0x0001e20008a8000f */
[----:B------:R0:W-:Y:S02]  /*3ff0*/  STTM.16dp32bit_t16_t31.x32 tmem[UR15+0x40], R4 ;  /* 0x00004004000079ed */ /* 0x0001e40008aa000f */
.L_x_9:
[C---:B0-----:R-:W-:Y:S01]  /*4000*/  LOP3.LUT R5, R230.reuse, 0x10, RZ, 0x3c, !PT ;  /* 0x00000010e6057812 */ /* 0x041fe200078e3cff */
[----:B-----5:R-:W-:Y:S01]  /*4010*/  STS.U16 [R230+UR13], R229 ;  /* 0x000000e5e6007988 */ /* 0x020fe2000800040d */
[C---:B------:R-:W-:Y:S01]  /*4020*/  LOP3.LUT R4, R230.reuse, 0x20, RZ, 0x3c, !PT ;  /* 0x00000020e6047812 */ /* 0x040fe200078e3cff */
[----:B------:R-:W-:Y:S01]  /*4030*/  UIADD3 UR20, UPT, UPT, UR11, -0x80, URZ ;  /* 0xffffff800b147890 */ /* 0x000fe2000fffe0ff */
[C---:B------:R-:W-:Y:S01]  /*4040*/  LOP3.LUT R7, R230.reuse, 0x30, RZ, 0x3c, !PT ;  /* 0x00000030e6077812 */ /* 0x040fe200078e3cff */
[----:B------:R-:W-:Y:S01]  /*4050*/  STS.U16 [R230+UR13+0x400], R221 ;  /* 0x000400dde6007988 */ /* 0x000fe2000800040d */
[C---:B------:R-:W-:Y:S02]  /*4060*/  LOP3.LUT R6, R230.reuse, 0x40, RZ, 0x3c, !PT ;  /* 0x00000040e6067812 */ /* 0x040fe400078e3cff */
[C---:B------:R-:W-:Y:S01]  /*4070*/  LOP3.LUT R22, R230.reuse, 0x60, RZ, 0x3c, !PT ;  /* 0x00000060e6167812 */ /* 0x040fe200078e3cff */
[----:B------:R-:W-:Y:S01]  /*4080*/  STS.U16 [R230+UR13+0x800], R186 ;  /* 0x000800bae6007988 */ /* 0x000fe2000800040d */
[----:B------:R-:W-:-:S03]  /*4090*/  LOP3.LUT R21, R230, 0x70, RZ, 0x3c, !PT ;  /* 0x00000070e6157812 */ /* 0x000fc600078e3cff */
[----:B------:R-:W-:Y:S04]  /*40a0*/  STS.U16 [R230+UR13+0xc00], R187 ;  /* 0x000c00bbe6007988 */ /* 0x000fe8000800040d */
[----:B------:R-:W-:Y:S04]  /*40b0*/  STS.U16 [R5+UR13+0x80], R228 ;  /* 0x000080e405007988 */ /* 0x000fe8000800040d */
[----:B------:R-:W-:Y:S04]  /*40c0*/  STS.U16 [R5+UR13+0x480], R188 ;  /* 0x000480bc05007988 */ /* 0x000fe8000800040d */
[----:B------:R-:W-:Y:S04]  /*40d0*/  STS.U16 [R5+UR13+0x880], R189 ;  /* 0x000880bd05007988 */ /* 0x000fe8000800040d */
[----:B------:R0:W-:Y:S04]  /*40e0*/  STS.U16 [R5+UR13+0xc80], R202 ;  /* 0x000c80ca05007988 */ /* 0x0001e8000800040d */
[----:B------:R-:W-:Y:S04]  /*40f0*/  STS.U16 [R4+UR13+0x100], R227 ;  /* 0x000100e304007988 */ /* 0x000fe8000800040d */
[----:B------:R-:W-:Y:S01]  /*4100*/  STS.U16 [R4+UR13+0x500], R203 ;  /* 0x000500cb04007988 */ /* 0x000fe2000800040d */
[----:B0-----:R-:W-:-:S03]  /*4110*/  LOP3.LUT R5, R230, 0x50, RZ, 0x3c, !PT ;  /* 0x00000050e6057812 */ /* 0x001fc600078e3cff */
[----:B------:R-:W-:Y:S04]  /*4120*/  STS.U16 [R4+UR13+0x900], R204 ;  /* 0x000900cc04007988 */ /* 0x000fe8000800040d */
[----:B------:R0:W-:Y:S04]  /*4130*/  STS.U16 [R4+UR13+0xd00], R205 ;  /* 0x000d00cd04007988 */ /* 0x0001e8000800040d */
[----:B------:R-:W-:Y:S04]  /*4140*/  STS.U16 [R7+UR13+0x180], R226 ;  /* 0x000180e207007988 */ /* 0x000fe8000800040d */
[----:B------:R-:W-:Y:S01]  /*4150*/  STS.U16 [R7+UR13+0x580], R206 ;  /* 0x000580ce07007988 */ /* 0x000fe2000800040d */
[----:B0-----:R-:W-:-:S03]  /*4160*/  FADD R4, -R172, -INF ;  /* 0xff800000ac047421 */ /* 0x001fc60000000100 */
[----:B------:R-:W-:Y:S01]  /*4170*/  STS.U16 [R7+UR13+0x980], R207 ;  /* 0x000980cf07007988 */ /* 0x000fe2000800040d */
[----:B------:R-:W-:-:S03]  /*4180*/  FMUL R20, R4, 1.4426950216293334961 ;  /* 0x3fb8aa3b04147820 */ /* 0x000fc60000400000 */
[----:B------:R-:W-:Y:S04]  /*4190*/  STS.U16 [R7+UR13+0xd80], R208 ;  /* 0x000d80d007007988 */ /* 0x000fe8000800040d */
[----:B------:R-:W-:Y:S01]  /*41a0*/  STS.U16 [R6+UR13+0x200], R225 ;  /* 0x000200e106007988 */ /* 0x000fe2000800040d */
[----:B------:R-:W0:Y:S03]  /*41b0*/  MUFU.EX2 R20, R20 ;  /* 0x0000001400147308 */ /* 0x000e260000000800 */
[----:B------:R-:W-:Y:S04]  /*41c0*/  STS.U16 [R6+UR13+0x600], R209 ;  /* 0x000600d106007988 */ /* 0x000fe8000800040d */
[----:B------:R-:W-:Y:S04]  /*41d0*/  STS.U16 [R6+UR13+0xa00], R210 ;  /* 0x000a00d206007988 */ /* 0x000fe8000800040d */
[----:B------:R-:W-:Y:S04]  /*41e0*/  STS.U16 [R6+UR13+0xe00], R211 ;  /* 0x000e00d306007988 */ /* 0x000fe8000800040d */
[----:B------:R-:W-:Y:S04]  /*41f0*/  STS.U16 [R5+UR13+0x280], R224 ;  /* 0x000280e005007988 */ /* 0x000fe8000800040d */
[----:B------:R-:W-:Y:S04]  /*4200*/  STS.U16 [R5+UR13+0x680], R212 ;  /* 0x000680d405007988 */ /* 0x000fe8000800040d */
[----:B------:R-:W-:Y:S04]  /*4210*/  STS.U16 [R5+UR13+0xa80], R213 ;  /* 0x000a80d505007988 */ /* 0x000fe8000800040d */
        /* <DEDUP_REMOVED lines=9> */
[----:B------:R-:W3:Y:S02]  /*42b0*/  FENCE.VIEW.ASYNC.T ;  /* 0x00000000000073c6 */ /* 0x000ee40000000200 */
[----:B---3--:R-:W-:Y:S06]  /*42c0*/  BAR.SYNC.DEFER_BLOCKING 0x0 ;  /* 0x0000000000007b1d */ /* 0x008fec0000010000 */
[----:B-1----:R-:W1:Y:S01]  /*42d0*/  LDTM.16dp32bit_t0_t15.x16 R4, tmem[UR15] ;  /* 0x0000000f000479ee */ /* 0x002e620008a00000 */
[----:B------:R-:W3:Y:S01]  /*42e0*/  LDTM.16dp32bit_t16_t31.x16 R4, tmem[UR15+0x10] ;  /* 0x0000100f000479ee */ /* 0x000ee20008a20000 */
[----:B------:R-:W-:Y:S01]  /*42f0*/  NOP ;  /* 0x0000000000007918 */ /* 0x000fe20000000000 */
[----:B0-2---:R-:W-:Y:S05]  /*4300*/  @!P2 BRA `(.L_x_10) ;  /* 0x000000000048a947 */ /* 0x005fea0003800000 */
[C---:B-1-3--:R-:W-:Y:S01]  /*4310*/  FMUL R4, R20.reuse, R4 ;  /* 0x0000000414047220 */ /* 0x04afe20000400000 */
[C---:B------:R-:W-:Y:S01]  /*4320*/  FMUL R5, R20.reuse, R5 ;  /* 0x0000000514057220 */ /* 0x040fe20000400000 */
        /* <DEDUP_REMOVED lines=13> */
[----:B------:R-:W-:-:S04]  /*4400*/  FMUL R19, R20, R19 ;  /* 0x0000001314137220 */ /* 0x000fc80000400000 */
[----:B------:R0:W-:Y:S01]  /*4410*/  STTM.16dp32bit_t0_t15.x16 tmem[UR15], R4 ;  /* 0x00000004000079ed */ /* 0x0001e20008a0000f */
[----:B------:R0:W-:Y:S02]  /*4420*/  STTM.16dp32bit_t16_t31.x16 tmem[UR15+0x10], R4 ;  /* 0x00001004000079ed */ /* 0x0001e40008a2000f */
.L_x_10:
[----:B---3--:R-:W2:Y:S02]  /*4430*/  FENCE.VIEW.ASYNC.T ;  /* 0x00000000000073c6 */ /* 0x008ea40000000200 */
[----:B--2---:R-:W-:Y:S01]  /*4440*/  BAR.SYNC.DEFER_BLOCKING 0x0 ;  /* 0x0000000000007b1d */ /* 0x004fe20000010000 */
[----:B------:R-:W-:Y:S01]  /*4450*/  FADD R37, R36, R37 ;  /* 0x0000002524257221 */ /* 0x000fe20000000000 */
[----:B------:R-:W-:Y:S02]  /*4460*/  UISETP.GE.AND UP1, UPT, UR20, 0x1, UPT ;  /* 0x000000011400788c */ /* 0x000fe4000bf26270 */
[----:B------:R-:W-:Y:S01]  /*4470*/  UIADD3 UR21, UPT, UPT, UR14, 0x20, URZ ;  /* 0x000000200e157890 */ /* 0x000fe2000fffe0ff */
[----:B------:R-:W-:Y:S01]  /*4480*/  FADD R37, R20, R37 ;  /* 0x0000002514257221 */ /* 0x000fe20000000000 */
[----:B------:R2:W-:Y:S06]  /*4490*/  MEMBAR.ALL.CTA ;  /* 0x0000000000007992 */ /* 0x0005ec0000008000 */
[----:B--2---:R-:W2:Y:S02]  /*44a0*/  FENCE.VIEW.ASYNC.S ;  /* 0x00000000000073c6 */ /* 0x004ea40000000000 */
[----:B--2---:R-:W-:Y:S06]  /*44b0*/  BAR.SYNC.DEFER_BLOCKING 0x0 ;  /* 0x0000000000007b1d */ /* 0x004fec0000010000 */
[----:B------:R-:W-:Y:S05]  /*44c0*/  @!P3 BRA `(.L_x_11) ;  /* 0x0000000000c0b947 */ /* 0x000fea0003800000 */
[----:B------:R-:W-:Y:S01]  /*44d0*/  USHF.R.U32.HI UR6, URZ, 0x4, UR13 ;  /* 0x00000004ff067899 */ /* 0x000fe2000801160d */
[----:B------:R-:W-:Y:S01]  /*44e0*/  UMOV UR4, URZ ;  /* 0x000000ff00047c82 */ /* 0x000fe20008000000 */
[----:B------:R-:W-:Y:S02]  /*44f0*/  UMOV UR5, URZ ;  /* 0x000000ff00057c82 */ /* 0x000fe40008000000 */
[----:B------:R-:W-:Y:S02]  /*4500*/  USGXT.U32 UR6, UR6, 0xe ;  /* 0x0000000e0606789a */ /* 0x000fe40008000000 */
[----:B------:R-:W-:Y:S02]  /*4510*/  UIADD3 UR8, UPT, UPT, UR14, 0x28, URZ ;  /* 0x000000280e087890 */ /* 0x000fe4000fffe0ff */
[----:B------:R-:W-:Y:S02]  /*4520*/  UIADD3 UR38, UP2, UPT, UR6, 0x2, URZ ;  /* 0x0000000206267890 */ /* 0x000fe4000ff5e0ff */
[----:B------:R-:W-:-:S02]  /*4530*/  UIADD3 UR11, UPT, UPT, UR14, 0x30, URZ ;  /* 0x000000300e0b7890 */ /* 0x000fc4000fffe0ff */
[----:B------:R-:W-:Y:S02]  /*4540*/  UIADD3.X UR39, UPT, UPT, UR4, 0x40004040, URZ, UP2, !UPT ;  /* 0x4000404004277890 */ /* 0x000fe400097fe4ff */
[----:B------:R-:W-:Y:S01]  /*4550*/  UIADD3 UR22, UPT, UPT, UR14, 0x38, URZ ;  /* 0x000000380e167890 */ /* 0x000fe2000fffe0ff */
[----:B------:R-:W-:Y:S01]  /*4560*/  UMOV UR4, UR17 ;  /* 0x0000001100047c82 */ /* 0x000fe20008000000 */
[----:B------:R-:W-:Y:S01]  /*4570*/  UIADD3.64 UR42, UPT, UPT, UR38, 0x4, URZ ;  /* 0x00000004262a7897 */ /* 0x000fe2000fffe0ff */
[----:B------:R-:W-:Y:S01]  /*4580*/  UMOV UR56, UR4 ;  /* 0x0000000400387c82 */ /* 0x000fe20008000000 */
[----:B------:R-:W-:Y:S02]  /*4590*/  UIADD3.64 UR4, UPT, UPT, UR38, 0x2, URZ ;  /* 0x0000000226047897 */ /* 0x000fe4000fffe0ff */
[----:B------:R-:W-:Y:S02]  /*45a0*/  UIADD3 UR46, UPT, UPT, UR14, 0x40, URZ ;  /* 0x000000400e2e7890 */ /* 0x000fe4000fffe0ff */
[----:B------:R-:W-:-:S02]  /*45b0*/  UIADD3.64 UR44, UPT, UPT, UR38, 0xfe, URZ ;  /* 0x000000fe262c7897 */ /* 0x000fc4000fffe0ff */
[----:B------:R-:W-:Y:S02]  /*45c0*/  UIADD3 UR47, UPT, UPT, UR14, 0x48, URZ ;  /* 0x000000480e2f7890 */ /* 0x000fe4000fffe0ff */
[----:B------:R-:W-:Y:S02]  /*45d0*/  UIADD3.64 UR48, UPT, UPT, UR38, 0x100, URZ ;  /* 0x0000010026307897 */ /* 0x000fe4000fffe0ff */
[----:B------:R-:W-:Y:S02]  /*45e0*/  UIADD3 UR52, UPT, UPT, UR14, 0x50, URZ ;  /* 0x000000500e347890 */ /* 0x000fe4000fffe0ff */
[----:B------:R-:W-:Y:S01]  /*45f0*/  UIADD3.64 UR50, UPT, UPT, UR38, 0x102, URZ ;  /* 0x0000010226327897 */ /* 0x000fe2000fffe0ff */
[----:B------:R-:W-:Y:S01]  /*4600*/  UMOV UR32, 0x0 ;  /* 0x0000000000207882 */ /* 0x000fe20000000000 */
[----:B------:R-:W-:Y:S01]  /*4610*/  UMOV UR33, 0x4080490 ;  /* 0x0408049000217882 */ /* 0x000fe20000000000 */
[----:B------:R-:W-:Y:S02]  /*4620*/  UIADD3 UR53, UPT, UPT, UR14, 0x58, URZ ;  /* 0x000000580e357890 */ /* 0x000fe4000fffe0ff */
[----:B------:R-:W-:Y:S01]  /*4630*/  UIADD3.64 UR54, UPT, UPT, UR38, 0x104, URZ ;  /* 0x0000010426367897 */ /* 0x000fe2000fffe0ff */
[----:B------:R-:W-:Y:S01]  /*4640*/  UMOV UR7, 0x40004040 ;  /* 0x4000404000077882 */ /* 0x000fe20000000000 */
[----:B------:R-:W-:Y:S01]  /*4650*/  UMOV UR30, 0x0 ;  /* 0x00000000001e7882 */ /* 0x000fe20000000000 */
[----:B------:R-:W-:Y:S01]  /*4660*/  UMOV UR31, 0x4080490 ;  /* 0x04080490001f7882 */ /* 0x000fe20000000000 */
[----:B------:R-:W-:Y:S01]  /*4670*/  UMOV UR26, 0x0 ;  /* 0x00000000001a7882 */ /* 0x000fe20000000000 */
[----:B------:R-:W-:Y:S01]  /*4680*/  UMOV UR27, 0x4080490 ;  /* 0x04080490001b7882 */ /* 0x000fe20000000000 */
[----:B------:R2:W-:Y:S01]  /*4690*/  UTCHMMA tmem[UR21], gdesc[UR6], tmem[UR14], tmem[UR32], idesc[UR33], UPT ;  /* 0x00ff2006150079ea */ /* 0x0005e2000b80000e */
        /* <DEDUP_REMOVED lines=15> */
[----:B------:R2:W-:Y:S01]  /*4790*/  UTCHMMA tmem[UR52], gdesc[UR50], tmem[UR14], tmem[UR34], idesc[UR35], UPT ;  /* 0x00ff2232340079ea */ /* 0x0005e2000b80000e */
[----:B------:R2:W-:Y:S01]  /*47a0*/  UTCHMMA tmem[UR53], gdesc[UR54], tmem[UR14], tmem[UR40], idesc[UR41], UPT ;  /* 0x00ff2836350079ea */ /* 0x0005e2000b80000e */
[----:B------:R2:W-:Y:S01]  /*47b0*/  UTCBAR [UR56], URZ ;  /* 0x000000ff380073e9 */ /* 0x0005e200080000ff */
[----:B------:R-:W-:Y:S01]  /*47c0*/  NOP ;  /* 0x0000000000007918 */ /* 0x000fe20000000000 */
.L_x_11:
[----:B------:R-:W-:Y:S01]  /*47d0*/  FSEL R172, R172, -INF , P2 ;  /* 0xff800000acac7808 */ /* 0x000fe20001000000 */
[----:B--2---:R-:W-:Y:S01]  /*47e0*/  UMOV UR7, URZ ;  /* 0x000000ff00077c82 */ /* 0x004fe20008000000 */
[----:B------:R-:W-:Y:S01]  /*47f0*/  FSEL R186, R37, 1, P2 ;  /* 0x3f80000025ba7808 */ /* 0x000fe20001000000 */
[----:B------:R-:W-:Y:S06]  /*4800*/  BRA.U !UP1, `(.L_x_12) ;  /* 0x0000002d09c87547 */ /* 0x000fec000b800000 */
[----:B------:R-:W-:Y:S01]  /*4810*/  UIADD3 UR4, UPT, UPT, UR13, 0x4000, URZ ;  /* 0x000040000d047890 */ /* 0x000fe2000fffe0ff */
[----:B------:R-:W-:Y:S01]  /*4820*/  SHF.L.U32 R173, R173, 0x7, RZ ;  /* 0x00000007adad7819 */ /* 0x000fe200000006ff */
[----:B------:R-:W-:Y:S01]  /*4830*/  UIADD3 UR7, UPT, UPT, UR13, 0x6000, URZ ;  /* 0x000060000d077890 */ /* 0x000fe2000fffe0ff */
[----:B------:R-:W-:Y:S01]  /*4840*/  HFMA2 R204, -RZ, RZ, 0, 0 ;  /* 0x00000000ffcc7431 */ /* 0x000fe200000001ff */
[----:B------:R-:W-:Y:S01]  /*4850*/  USHF.R.U32.HI UR4, URZ, 0x4, UR4 ;  /* 0x00000004ff047899 */ /* 0x000fe20008011604 */
[----:B------:R-:W-:Y:S01]  /*4860*/  MOV R203, R172 ;  /* 0x000000ac00cb7202 */ /* 0x000fe20000000f00 */
[----:B------:R-:W-:Y:S01]  /*4870*/  USHF.R.U32.HI UR7, URZ, 0x4, UR7 ;  /* 0x00000004ff077899 */ /* 0x000fe20008011607 */
[----:B------:R-:W-:Y:S01]  /*4880*/  MOV R187, R173 ;  /* 0x000000ad00bb7202 */ /* 0x000fe20000000f00 */
[----:B------:R-:W-:Y:S02]  /*4890*/  USGXT.U32 UR24, UR4, 0xe ;  /* 0x0000000e0418789a */ /* 0x000fe40008000000 */
[----:B------:R-:W-:-:S02]  /*48a0*/  USHF.L.U32 UR22, UR9, 0x7, URZ ;  /* 0x0000000709167899 */ /* 0x000fc400080006ff */
[----:B------:R-:W-:Y:S02]  /*48b0*/  USHF.R.U32.HI UR10, URZ, 0x4, UR10 ;  /* 0x00000004ff0a7899 */ /* 0x000fe4000801160a */
[----:B------:R-:W-:Y:S02]  /*48c0*/  USGXT.U32 UR26, UR7, 0xe ;  /* 0x0000000e071a789a */ /* 0x000fe40008000000 */
[----:B------:R-:W-:Y:S01]  /*48d0*/  UIADD3 UR36, UP2, UPT, UR24, 0x2, URZ ;  /* 0x0000000218247890 */ /* 0x000fe2000ff5e0ff */
[----:B------:R-:W-:Y:S01]  /*48e0*/  MOV R189, UR22 ;  /* 0x0000001600bd7c02 */ /* 0x000fe20008000f00 */
[----:B------:R-:W-:Y:S01]  /*48f0*/  UMOV UR5, URZ ;  /* 0x000000ff00057c82 */ /* 0x000fe20008000000 */
[----:B------:R-:W-:Y:S02]  /*4900*/  USGXT.U32 UR4, UR10, 0xe ;  /* 0x0000000e0a04789a */ /* 0x000fe40008000000 */
[----:B------:R-:W-:Y:S02]  /*4910*/  UIADD3 UR34, UP3, UPT, UR26, 0x80, URZ ;  /* 0x000000801a227890 */ /* 0x000fe4000ff7e0ff */
[----:B------:R-:W-:Y:S01]  /*4920*/  UIADD3.X UR37, UPT, UPT, UR5, 0x40004040, URZ, UP2, !UPT ;  /* 0x4000404005257890 */ /* 0x000fe200097fe4ff */
[----:B------:R-:W-:Y:S01]  /*4930*/  UMOV UR6, URZ ;  /* 0x000000ff00067c82 */ /* 0x000fe20008000000 */
[----:B------:R-:W-:Y:S01]  /*4940*/  UMOV UR18, 0xfffffffe ;  /* 0xfffffffe00127882 */ /* 0x000fe20000000000 */
[----:B------:R-:W-:Y:S01]  /*4950*/  UMOV UR19, 0x7fffbfdf ;  /* 0x7fffbfdf00137882 */ /* 0x000fe20000000000 */
[----:B------:R-:W-:Y:S01]  /*4960*/  UISETP.NE.U32.AND UP1, UPT, UR23, URZ, UPT ;  /* 0x000000ff1700728c */ /* 0x000fe2000bf25070 */
[----:B------:R-:W2:Y:S01]  /*4970*/  LDCU UR50, c[0x0][0x3a8] ;  /* 0x00007500ff3277ac */ /* 0x000ea20008000800 */
[----:B------:R-:W-:-:S02]  /*4980*/  UIADD3.64 UR18, UPT, UPT, UR4, -UR18, URZ ;  /* 0x8000001204127297 */ /* 0x000fc4000fffe0ff */
[----:B------:R-:W-:Y:S02]  /*4990*/  UIADD3.X UR35, UPT, UPT, UR6, 0x40004040, URZ, UP3, !UPT ;  /* 0x4000404006237890 */ /* 0x000fe40009ffe4ff */
[----:B------:R-:W-:Y:S02]  /*49a0*/  UIADD3.64 UR38, UPT, UPT, UR36, 0x2, URZ ;  /* 0x0000000224267897 */ /* 0x000fe4000fffe0ff */
[----:B------:R-:W-:Y:S02]  /*49b0*/  UIADD3.64 UR40, UPT, UPT, UR36, 0x4, URZ ;  /* 0x0000000424287897 */ /* 0x000fe4000fffe0ff */
[----:B------:R-:W-:Y:S02]  /*49c0*/  UIADD3.64 UR42, UPT, UPT, UR36, 0xfe, URZ ;  /* 0x000000fe242a7897 */ /* 0x000fe4000fffe0ff */
[----:B------:R-:W-:Y:S02]  /*49d0*/  UIADD3.64 UR44, UPT, UPT, UR36, 0x100, URZ ;  /* 0x00000100242c7897 */ /* 0x000fe4000fffe0ff */
[----:B------:R-:W-:-:S02]  /*49e0*/  UIADD3.64 UR46, UPT, UPT, UR36, 0x102, URZ ;  /* 0x00000102242e7897 */ /* 0x000fc4000fffe0ff */
[----:B------:R-:W-:Y:S01]  /*49f0*/  UIADD3.64 UR48, UPT, UPT, UR36, 0x104, URZ ;  /* 0x0000010424307897 */ /* 0x000fe2000fffe0ff */
[----:B------:R-:W-:Y:S01]  /*4a00*/  UMOV UR23, 0x1 ;  /* 0x0000000100177882 */ /* 0x000fe20000000000 */
[----:B------:R-:W-:-:S10]  /*4a10*/  UMOV UR8, URZ ;  /* 0x000000ff00087c82 */ /* 0x000fd40008000000 */
.L_x_17:
[----:B012---:R-:W-:-:S04]  /*4a20*/  IMAD.WIDE R6, R187, 0x2, R128 ;  /* 0x00000002bb067825 */ /* 0x007fc800078e0280 */
[C---:B------:R-:W-:Y:S01]  /*4a30*/  IMAD.WIDE R8, R187.reuse, 0x2, R124 ;  /* 0x00000002bb087825 */ /* 0x040fe200078e027c */
[----:B------:R0:W3:Y:S03]  /*4a40*/  LDG.E.U16 R28, desc[UR28][R6.64] ;  /* 0x0000001c061c7981 */ /* 0x0000e6000c1e1500 */
[C---:B------:R-:W-:Y:S01]  /*4a50*/  IMAD.WIDE R10, R187.reuse, 0x2, R120 ;  /* 0x00000002bb0a7825 */ /* 0x040fe200078e0278 */
[----:B------:R1:W4:Y:S03]  /*4a60*/  LDG.E.U16 R29, desc[UR28][R8.64] ;  /* 0x0000001c081d7981 */ /* 0x000326000c1e1500 */
[C---:B------:R-:W-:Y:S01]  /*4a70*/  IMAD.WIDE R16, R187.reuse, 0x2, R108 ;  /* 0x00000002bb107825 */ /* 0x040fe200078e026c */
[----:B--2---:R5:W2:Y:S03]  /*4a80*/  LDG.E.U16 R30, desc[UR28][R10.64] ;  /* 0x0000001c0a1e7981 */ /* 0x004aa6000c1e1500 */
[C---:B------:R-:W-:Y:S01]  /*4a90*/  IMAD.WIDE R4, R187.reuse, 0x2, R132 ;  /* 0x00000002bb047825 */ /* 0x040fe200078e0284 */
[----:B------:R0:W2:Y:S03]  /*4aa0*/  LDG.E.U16 R35, desc[UR28][R16.64] ;  /* 0x0000001c10237981 */ /* 0x0000a6000c1e1500 */
[C---:B------:R-:W-:Y:S01]  /*4ab0*/  IMAD.WIDE R12, R187.reuse, 0x2, R116 ;  /* 0x00000002bb0c7825 */ /* 0x040fe200078e0274 */
[----:B------:R-:W2:Y:S03]  /*4ac0*/  LDG.E.U16 R26, desc[UR28][R4.64] ;  /* 0x0000001c041a7981 */ /* 0x000ea6000c1e1500 */
[C---:B------:R-:W-:Y:S01]  /*4ad0*/  IMAD.WIDE R14, R187.reuse, 0x2, R112 ;  /* 0x00000002bb0e7825 */ /* 0x040fe200078e0270 */
[----:B------:R-:W2:Y:S03]  /*4ae0*/  LDG.E.U16 R32, desc[UR28][R12.64] ;  /* 0x0000001c0c207981 */ /* 0x000ea6000c1e1500 */
[C---:B------:R-:W-:Y:S01]  /*4af0*/  IMAD.WIDE R18, R187.reuse, 0x2, R104 ;  /* 0x00000002bb127825 */ /* 0x040fe200078e0268 */
[----:B------:R-:W2:Y:S03]  /*4b00*/  LDG.E.U16 R34, desc[UR28][R14.64] ;  /* 0x0000001c0e227981 */ /* 0x000ea6000c1e1500 */
[C---:B0-----:R-:W-:Y:S01]  /*4b10*/  IMAD.WIDE R6, R187.reuse, 0x2, R100 ;  /* 0x00000002bb067825 */ /* 0x041fe200078e0264 */
[----:B------:R0:W2:Y:S03]  /*4b20*/  LDG.E.U16 R36, desc[UR28][R18.64] ;  /* 0x0000001c12247981 */ /* 0x0000a6000c1e1500 */
[C---:B-1----:R-:W-:Y:S01]  /*4b30*/  IMAD.WIDE R8, R187.reuse, 0x2, R96 ;  /* 0x00000002bb087825 */ /* 0x042fe200078e0260 */
[----:B------:R1:W2:Y:S03]  /*4b40*/  LDG.E.U16 R37, desc[UR28][R6.64] ;  /* 0x0000001c06257981 */ /* 0x0002a6000c1e1500 */
[C---:B-----5:R-:W-:Y:S01]  /*4b50*/  IMAD.WIDE R10, R187.reuse, 0x2, R84 ;  /* 0x00000002bb0a7825 */ /* 0x060fe200078e0254 */
[----:B------:R5:W2:Y:S03]  /*4b60*/  LDG.E.U16 R38, desc[UR28][R8.64] ;  /* 0x0000001c08267981 */ /* 0x000aa6000c1e1500 */
[C---:B------:R-:W-:Y:S01]  /*4b70*/  IMAD.WIDE R16, R187.reuse, 0x2, R80 ;  /* 0x00000002bb107825 */ /* 0x040fe200078e0250 */
[----:B------:R0:W2:Y:S03]  /*4b80*/  LDG.E.U16 R41, desc[UR28][R10.64] ;  /* 0x0000001c0a297981 */ /* 0x0000a6000c1e1500 */
[C---:B------:R-:W-:Y:S01]  /*4b90*/  IMAD.WIDE R22, R187.reuse, 0x2, R88 ;  /* 0x00000002bb167825 */ /* 0x040fe200078e0258 */
[----:B------:R0:W2:Y:S03]  /*4ba0*/  LDG.E.U16 R42, desc[UR28][R16.64] ;  /* 0x0000001c102a7981 */ /* 0x0000a6000c1e1500 */
[C---:B------:R-:W-:Y:S01]  /*4bb0*/  IMAD.WIDE R24, R187.reuse, 0x2, R72 ;  /* 0x00000002bb187825 */ /* 0x040fe200078e0248 */
[----:B------:R-:W2:Y:S03]  /*4bc0*/  LDG.E.U16 R40, desc[UR28][R22.64] ;  /* 0x0000001c16287981 */ /* 0x000ea6000c1e1500 */
[C---:B------:R-:W-:Y:S01]  /*4bd0*/  IMAD.WIDE R20, R187.reuse, 0x2, R92 ;  /* 0x00000002bb147825 */ /* 0x040fe200078e025c */
[----:B------:R-:W2:Y:S03]  /*4be0*/  LDG.E.U16 R44, desc[UR28][R24.64] ;  /* 0x0000001c182c7981 */ /* 0x000ea6000c1e1500 */
[C---:B0-----:R-:W-:Y:S01]  /*4bf0*/  IMAD.WIDE R18, R187.reuse, 0x2, R76 ;  /* 0x00000002bb127825 */ /* 0x041fe200078e024c */
[----:B------:R-:W2:Y:S03]  /*4c00*/  LDG.E.U16 R39, desc[UR28][R20.64] ;  /* 0x0000001c14277981 */ /* 0x000ea6000c1e1500 */
[C---:B------:R-:W-:Y:S01]  /*4c10*/  IMAD.WIDE R4, R187.reuse, 0x2, R130 ;  /* 0x00000002bb047825 */ /* 0x040fe200078e0282 */
[----:B------:R-:W2:Y:S03]  /*4c20*/  LDG.E.U16 R43, desc[UR28][R18.64] ;  /* 0x0000001c122b7981 */ /* 0x000ea6000c1e1500 */
[C---:B-1----:R-:W-:Y:S01]  /*4c30*/  IMAD.WIDE R6, R187.reuse, 0x2, R126 ;  /* 0x00000002bb067825 */ /* 0x042fe200078e027e */
[----:B------:R0:W2:Y:S03]  /*4c40*/  LDG.E.U16 R27, desc[UR28][R4.64] ;  /* 0x0000001c041b7981 */ /* 0x0000a6000c1e1500 */
[C---:B-----5:R-:W-:Y:S01]  /*4c50*/  IMAD.WIDE R8, R187.reuse, 0x2, R122 ;  /* 0x00000002bb087825 */ /* 0x060fe200078e027a */
[----:B------:R1:W5:Y:S03]  /*4c60*/  LDG.E.U16 R22, desc[UR28][R6.64] ;  /* 0x0000001c06167981 */ /* 0x000366000c1e1500 */
[C---:B------:R-:W-:Y:S01]  /*4c70*/  IMAD.WIDE R10, R187.reuse, 0x2, R118 ;  /* 0x00000002bb0a7825 */ /* 0x040fe200078e0276 */
[----:B------:R0:W5:Y:S03]  /*4c80*/  LDG.E.U16 R23, desc[UR28][R8.64] ;  /* 0x0000001c08177981 */ /* 0x000166000c1e1500 */
[C---:B------:R-:W-:Y:S01]  /*4c90*/  IMAD.WIDE R12, R187.reuse, 0x2, R114 ;  /* 0x00000002bb0c7825 */ /* 0x040fe200078e0272 */
[----:B------:R0:W5:Y:S03]  /*4ca0*/  LDG.E.U16 R31, desc[UR28][R10.64] ;  /* 0x0000001c0a1f7981 */ /* 0x000166000c1e1500 */
[C---:B------:R-:W-:Y:S01]  /*4cb0*/  IMAD.WIDE R14, R187.reuse, 0x2, R110 ;  /* 0x00000002bb0e7825 */ /* 0x040fe200078e026e */
[----:B------:R1:W5:Y:S03]  /*4cc0*/  LDG.E.U16 R33, desc[UR28][R12.64] ;  /* 0x0000001c0c217981 */ /* 0x000366000c1e1500 */
[C---:B------:R-:W-:Y:S01]  /*4cd0*/  IMAD.WIDE R16, R187.reuse, 0x2, R106 ;  /* 0x00000002bb107825 */ /* 0x040fe200078e026a */
[----:B------:R1:W5:Y:S03]  /*4ce0*/  LDG.E.U16 R24, desc[UR28][R14.64] ;  /* 0x0000001c0e187981 */ /* 0x000366000c1e1500 */
[C---:B0-----:R-:W-:Y:S01]  /*4cf0*/  IMAD.WIDE R4, R187.reuse, 0x2, R102 ;  /* 0x00000002bb047825 */ /* 0x041fe200078e0266 */
[----:B------:R0:W5:Y:S03]  /*4d00*/  LDG.E.U16 R25, desc[UR28][R16.64] ;  /* 0x0000001c10197981 */ /* 0x000166000c1e1500 */
[----:B-1----:R-:W-:-:S02]  /*4d10*/  IMAD.WIDE R6, R187, 0x2, R98 ;  /* 0x00000002bb067825 */ /* 0x002fc400078e0262 */
[----:B------:R1:W5:Y:S02]  /*4d20*/  LDG.E.U16 R4, desc[UR28][R4.64] ;  /* 0x0000001c04047981 */ /* 0x000364000c1e1500 */
[C---:B------:R-:W-:Y:S02]  /*4d30*/  IMAD.WIDE R18, R187.reuse, 0x2, R94 ;  /* 0x00000002bb127825 */ /* 0x040fe400078e025e */
[----:B------:R0:W5:Y:S02]  /*4d40*/  LDG.E.U16 R6, desc[UR28][R6.64] ;  /* 0x0000001c06067981 */ /* 0x000164000c1e1500 */
[C---:B------:R-:W-:Y:S02]  /*4d50*/  IMAD.WIDE R20, R187.reuse, 0x2, R90 ;  /* 0x00000002bb147825 */ /* 0x040fe400078e025a */
[----:B------:R-:W5:Y:S02]  /*4d60*/  LDG.E.U16 R18, desc[UR28][R18.64] ;  /* 0x0000001c12127981 */ /* 0x000f64000c1e1500 */
[----:B------:R-:W-:-:S02]  /*4d70*/  IMAD.WIDE R8, R187, 0x2, R86 ;  /* 0x00000002bb087825 */ /* 0x000fc400078e0256 */
[----:B------:R-:W5:Y:S02]  /*4d80*/  LDG.E.U16 R20, desc[UR28][R20.64] ;  /* 0x0000001c14147981 */ /* 0x000f64000c1e1500 */
[C---:B------:R-:W-:Y:S02]  /*4d90*/  IMAD.WIDE R10, R187.reuse, 0x2, R82 ;  /* 0x00000002bb0a7825 */ /* 0x040fe400078e0252 */
[----:B------:R-:W5:Y:S02]  /*4da0*/  LDG.E.U16 R8, desc[UR28][R8.64] ;  /* 0x0000001c08087981 */ /* 0x000f64000c1e1500 */
[C---:B------:R-:W-:Y:S02]  /*4db0*/  IMAD.WIDE R12, R187.reuse, 0x2, R78 ;  /* 0x00000002bb0c7825 */ /* 0x040fe400078e024e */
[----:B------:R-:W5:Y:S02]  /*4dc0*/  LDG.E.U16 R10, desc[UR28][R10.64] ;  /* 0x0000001c0a0a7981 */ /* 0x000f64000c1e1500 */
[----:B------:R-:W-:-:S02]  /*4dd0*/  IMAD.WIDE R14, R187, 0x2, R74 ;  /* 0x00000002bb0e7825 */ /* 0x000fc400078e024a */
[----:B------:R-:W5:Y:S02]  /*4de0*/  LDG.E.U16 R12, desc[UR28][R12.64] ;  /* 0x0000001c0c0c7981 */ /* 0x000f64000c1e1500 */
[----:B0-----:R-:W-:Y:S02]  /*4df0*/  IMAD.WIDE R16, R187, 0x2, R70 ;  /* 0x00000002bb107825 */ /* 0x001fe400078e0246 */
[----:B------:R-:W5:Y:S04]  /*4e00*/  LDG.E.U16 R14, desc[UR28][R14.64] ;  /* 0x0000001c0e0e7981 */ /* 0x000f68000c1e1500 */
[----:B------:R-:W5:Y:S01]  /*4e10*/  LDG.E.U16 R16, desc[UR28][R16.64] ;  /* 0x0000001c10107981 */ /* 0x000f62000c1e1500 */
[----:B-1----:R-:W-:Y:S02]  /*4e20*/  SHF.R.S32.HI R5, RZ, 0x6, R0 ;  /* 0x00000006ff057819 */ /* 0x002fe40000011400 */
[----:B------:R-:W-:Y:S01]  /*4e30*/  LOP3.LUT R188, R0, 0x3f, RZ, 0xc0, !PT ;  /* 0x0000003f00bc7812 */ /* 0x000fe200078ec0ff */
[----:B------:R-:W-:Y:S01]  /*4e40*/  UMOV UR10, 0x1 ;  /* 0x00000001000a7882 */ /* 0x000fe20000000000 */
[----:B------:R-:W-:-:S02]  /*4e50*/  SGXT R5, R5, 0x1 ;  /* 0x000000010505781a */ /* 0x000fc40000000200 */
[----:B------:R-:W-:Y:S01]  /*4e60*/  SHF.L.U32 R188, R188, 0x1, RZ ;  /* 0x00000001bcbc7819 */ /* 0x000fe200000006ff */
[----:B------:R-:W-:-:S04]  /*4e70*/  @!UP0 UIADD3 UR10, UPT, UPT, -UR10, 0x100000, URZ ;  /* 0x001000000a0a8890 */ /* 0x000fc8000fffe1ff */
[----:B------:R-:W-:Y:S02]  /*4e80*/  @!UP0 USHF.L.U32 UR11, UR10, 0xb, URZ ;  /* 0x0000000b0a0b8899 */ /* 0x000fe400080006ff */
[----:B------:R-:W-:Y:S01]  /*4e90*/  @!UP0 USHF.L.U32 UR10, UR10, 0x1, URZ ;  /* 0x000000010a0a8899 */ /* 0x000fe200080006ff */
[----:B------:R-:W-:Y:S01]  /*4ea0*/  LOP3.LUT R5, R188, 0x90, R5, 0x78, !PT ;  /* 0x00000090bc057812 */ /* 0x000fe200078e7805 */
[----:B------:R-:W-:-:S03]  /*4eb0*/  VOTEU.ALL UP2, P1 ;  /* 0x0000000000ff7886 */ /* 0x000fc60000840000 */
[----:B------:R-:W-:Y:S01]  /*4ec0*/  LOP3.LUT R7, R5, 0x20, RZ, 0x3c, !PT ;  /* 0x0000002005077812 */ /* 0x000fe200078e3cff */
[----:B---3--:R0:W-:Y:S04]  /*4ed0*/  STS.U16 [R5+UR13+0x2200], R28 ;  /* 0x0022001c05007988 */ /* 0x0081e8000800040d */
[----:B----4-:R0:W-:Y:S04]  /*4ee0*/  STS.U16 [R5+UR13+0x2400], R29 ;  /* 0x0024001d05007988 */ /* 0x0101e8000800040d */
[----:B--2---:R0:W-:Y:S04]  /*4ef0*/  STS.U16 [R5+UR13+0x2600], R30 ;  /* 0x0026001e05007988 */ /* 0x0041e8000800040d */
        /* <DEDUP_REMOVED lines=14> */
[----:B-----5:R0:W-:Y:S04]  /*4fe0*/  STS.U16 [R7+UR13+0x2300], R22 ;  /* 0x0023001607007988 */ /* 0x0201e8000800040d */
        /* <DEDUP_REMOVED lines=14> */
[----:B------:R1:W-:Y:S06]  /*50d0*/  MEMBAR.ALL.CTA ;  /* 0x0000000000007992 */ /* 0x0003ec0000008000 */
[----:B-1----:R-:W-:Y:S04]  /*50e0*/  FENCE.VIEW.ASYNC.S ;  /* 0x00000000000073c6 */ /* 0x002fe80000000000 */
[----:B------:R-:W1:Y:S02]  /*50f0*/  FENCE.VIEW.ASYNC.S ;  /* 0x00000000000073c6 */ /* 0x000e640000000000 */
[----:B-1----:R0:W1:Y:S02]  /*5100*/  @!UP2 SYNCS.EXCH.64 URZ, [UR13+0x7010], UR10 ;  /* 0x0070100a0dffa5b2 */ /* 0x0020640008000100 */
[----:B-1----:R-:W-:Y:S06]  /*5110*/  BAR.SYNC.DEFER_BLOCKING 0x0 ;  /* 0x0000000000007b1d */ /* 0x002fec0000010000 */
[----:B0-----:R-:W-:Y:S05]  /*5120*/  BRA.U UP1, `(.L_x_13) ;  /* 0x0000000101387547 */ /* 0x001fea000b800000 */
[----:B------:R-:W-:Y:S01]  /*5130*/  UIADD3 UR10, UPT, UPT, UR13, 0x7010, URZ ;  /* 0x000070100d0a7890 */ /* 0x000fe2000fffe0ff */
[----:B------:R-:W-:Y:S01]  /*5140*/  UMOV UR27, 0x40004040 ;  /* 0x40004040001b7882 */ /* 0x000fe20000000000 */
[----:B------:R-:W-:Y:S01]  /*5150*/  UMOV UR30, UR4 ;  /* 0x00000004001e7c82 */ /* 0x000fe20008000000 */
[----:B------:R-:W-:Y:S01]  /*5160*/  UMOV UR31, 0x80004020 ;  /* 0x80004020001f7882 */ /* 0x000fe20000000000 */
[----:B------:R-:W-:Y:S01]  /*5170*/  UMOV UR32, 0x0 ;  /* 0x0000000000207882 */ /* 0x000fe20000000000 */
[----:B------:R-:W-:Y:S01]  /*5180*/  UMOV UR33, 0x4208490 ;  /* 0x0420849000217882 */ /* 0x000fe20000000000 */
[----:B------:R-:W-:Y:S01]  /*5190*/  UMOV UR11, URZ ;  /* 0x000000ff000b7c82 */ /* 0x000fe20008000000 */
[----:B------:R-:W-:Y:S01]  /*51a0*/  UMOV UR52, 0x0 ;  /* 0x0000000000347882 */ /* 0x000fe20000000000 */
[----:B------:R-:W-:Y:S01]  /*51b0*/  UMOV UR53, 0x4208490 ;  /* 0x0420849000357882 */ /* 0x000fe20000000000 */
[----:B------:R0:W-:Y:S01]  /*51c0*/  UTCHMMA gdesc[UR26], gdesc[UR30], tmem[UR16], tmem[UR32], idesc[UR33], !UPT ;  /* 0x00ff201e1a0075ea */ /* 0x0001e2000f800010 */
[----:B------:R-:W-:Y:S01]  /*51d0*/  UMOV UR10, UR10 ;  /* 0x0000000a000a7c82 */ /* 0x000fe20008000000 */
[----:B------:R0:W-:Y:S01]  /*51e0*/  UTCHMMA gdesc[UR34], gdesc[UR18], tmem[UR16], tmem[UR52], idesc[UR53], UPT ;  /* 0x00ff3412220075ea */ /* 0x0001e2000b800010 */
[----:B------:R0:W-:Y:S01]  /*51f0*/  UTCBAR [UR10], URZ ;  /* 0x000000ff0a0073e9 */ /* 0x0001e200080000ff */
[----:B------:R-:W-:-:S02]  /*5200*/  NOP ;  /* 0x0000000000007918 */ /* 0x000fc40000000000 */
.L_x_13:
[----:B------:R-:W1:Y:S02]  /*5210*/  SYNCS.PHASECHK.TRANS64.TRYWAIT P2, [UR13+0x7010], RZ ;  /* 0x007010ffff0075a7 */ /* 0x000e64000804110d */
[----:B-1----:R-:W-:Y:S05]  /*5220*/  @!P2 BRA `(.L_x_14) ;  /* 0x00000034008ca947 */ /* 0x002fea0003800000 */
.L_x_23:
[----:B------:R-:W-:Y:S01]  /*5230*/  BAR.SYNC.DEFER_BLOCKING 0x0 ;  /* 0x0000000000007b1d */ /* 0x000fe20000010000 */
[----:B------:R-:W-:Y:S01]  /*5240*/  SHF.L.U32 R204, R204, 0x1f, RZ ;  /* 0x0000001fcccc7819 */ /* 0x000fe200000006ff */
[----:B------:R-:W-:-:S04]  /*5250*/  IMAD.WIDE R220, R189, 0x2, R156 ;  /* 0x00000002bddc7825 */ /* 0x000fc800078e029c */
[C---:B------:R-:W-:Y:S01]  /*5260*/  IMAD.WIDE R218, R189.reuse, 0x2, R148 ;  /* 0x00000002bdda7825 */ /* 0x040fe200078e0294 */
[----:B------:R-:W-:Y:S01]  /*5270*/  LDTM.16dp32bit_t0_t15.x64 R4, tmem[UR15+0x100000] ;  /* 0x1000000f000479ee */ /* 0x000fe20008b00000 */
[----:B------:R-:W1:Y:S02]  /*5280*/  LDTM.16dp32bit_t16_t31.x64 R4, tmem[UR15+0x100040] ;  /* 0x1000400f000479ee */ /* 0x000e640008b20000 */
[----:B------:R-:W-:Y:S01]  /*5290*/  IMAD.WIDE R210, R189, 0x2, R190 ;  /* 0x00000002bdd27825 */ /* 0x000fe200078e02be */
[----:B------:R-:W2:Y:S01]  /*52a0*/  @!P1 SYNCS.CCTL.IV [UR13+0x7010] ;  /* 0x00701000ff0099b1 */ /* 0x000ea2000800000d */
[----:B------:R-:W-:Y:S02]  /*52b0*/  NOP ;  /* 0x0000000000007918 */ /* 0x000fe40000000000 */
[----:B-1----:R-:W-:Y:S01]  /*52c0*/  FMUL R172, R4, UR50 ;  /* 0x0000003204ac7c20 */ /* 0x002fe20008400000 */
[----:B------:R-:W-:Y:S01]  /*52d0*/  FMUL R205, R5, UR50 ;  /* 0x0000003205cd7c20 */ /* 0x000fe20008400000 */
[----:B------:R-:W-:Y:S01]  /*52e0*/  FMUL R202, R6, UR50 ;  /* 0x0000003206ca7c20 */ /* 0x000fe20008400000 */
[----:B------:R-:W-:Y:S01]  /*52f0*/  FMUL R206, R7, UR50 ;  /* 0x0000003207ce7c20 */ /* 0x000fe20008400000 */
[----:B------:R-:W-:Y:S01]  /*5300*/  FMUL R207, R8, UR50 ;  /* 0x0000003208cf7c20 */ /* 0x000fe20008400000 */
[----:B------:R-:W-:Y:S01]  /*5310*/  FMUL R208, R46, UR50 ;  /* 0x000000322ed07c20 */ /* 0x000fe20008400000 */
[----:B--2---:R-:W1:Y:S01]  /*5320*/  SYNCS.PHASECHK.TRANS64.TRYWAIT P2, [UR17], R204 ;  /* 0x000000ccff0075a7 */ /* 0x004e620008041111 */
        /* <DEDUP_REMOVED lines=87> */
[----:B------:R-:W-:-:S03]  /*58a0*/  FMUL R207, R67, UR50 ;  /* 0x0000003243cf7c20 */ /* 0x000fc60008400000 */
[----:B------:R-:W-:-:S04]  /*58b0*/  FMNMX3 R172, R172, R205, R206, !PT ;  /* 0x000000cdacac7276 */ /* 0x000fc800078000ce */
[----:B------:R-:W-:-:S05]  /*58c0*/  FMNMX R202, R207, R172, !PT ;  /* 0x000000accfca7209 */ /* 0x000fca0007800000 */
[----:B------:R-:W2:Y:S02]  /*58d0*/  SHFL.BFLY PT, R172, R202, 0x10, 0x1f ;  /* 0x0e001f00caac7f89 */ /* 0x000ea400000e0000 */
[----:B--2---:R-:W-:-:S05]  /*58e0*/  FMNMX3 R172, R202, R172, R203, !PT ;  /* 0x000000accaac7276 */ /* 0x004fca00078000cb */
[--C-:B------:R-:W-:Y:S01]  /*58f0*/  FFMA R4, R4, UR50, -R172.reuse ;  /* 0x0000003204047c23 */ /* 0x100fe200080008ac */
[--C-:B------:R-:W-:Y:S01]  /*5900*/  FFMA R5, R5, UR50, -R172.reuse ;  /* 0x0000003205057c23 */ /* 0x100fe200080008ac */
[--C-:B------:R-:W-:Y:S01]  /*5910*/  FFMA R6, R6, UR50, -R172.reuse ;  /* 0x0000003206067c23 */ /* 0x100fe200080008ac */
[--C-:B------:R-:W-:Y:S01]  /*5920*/  FFMA R7, R7, UR50, -R172.reuse ;  /* 0x0000003207077c23 */ /* 0x100fe200080008ac */
[----:B------:R-:W-:Y:S01]  /*5930*/  FMUL R4, R4, 1.4426950216293334961 ;  /* 0x3fb8aa3b04047820 */ /* 0x000fe20000400000 */
[----:B------:R-:W-:Y:S01]  /*5940*/  FMUL R205, R5, 1.4426950216293334961 ;  /* 0x3fb8aa3b05cd7820 */ /* 0x000fe20000400000 */
[--C-:B------:R-:W-:Y:S01]  /*5950*/  FFMA R11, R11, UR50, -R172.reuse ;  /* 0x000000320b0b7c23 */ /* 0x100fe200080008ac */
[----:B------:R-:W-:Y:S01]  /*5960*/  FMUL R5, R6, 1.4426950216293334961 ;  /* 0x3fb8aa3b06057820 */ /* 0x000fe20000400000 */
[----:B------:R-:W-:Y:S01]  /*5970*/  FMUL R202, R7, 1.4426950216293334961 ;  /* 0x3fb8aa3b07ca7820 */ /* 0x000fe20000400000 */
[--C-:B------:R-:W-:Y:S01]  /*5980*/  FFMA R10, R10, UR50, -R172.reuse ;  /* 0x000000320a0a7c23 */ /* 0x100fe200080008ac */
[--C-:B------:R-:W-:Y:S01]  /*5990*/  FFMA R15, R15, UR50, -R172.reuse ;  /* 0x000000320f0f7c23 */ /* 0x100fe200080008ac */
[----:B------:R-:W-:Y:S01]  /*59a0*/  MUFU.EX2 R4, R4 ;  /* 0x0000000400047308 */ /* 0x000fe20000000800 */
[----:B------:R-:W-:Y:S01]  /*59b0*/  FMUL R206, R11, 1.4426950216293334961 ;  /* 0x3fb8aa3b0bce7820 */ /* 0x000fe20000400000 */
[--C-:B------:R-:W-:Y:S01]  /*59c0*/  FFMA R6, R8, UR50, -R172.reuse ;  /* 0x0000003208067c23 */ /* 0x100fe200080008ac */
[--C-:B------:R-:W-:Y:S01]  /*59d0*/  FFMA R14, R14, UR50, -R172.reuse ;  /* 0x000000320e0e7c23 */ /* 0x100fe200080008ac */
[--C-:B------:R-:W-:Y:S01]  /*59e0*/  FFMA R19, R19, UR50, -R172.reuse ;  /* 0x0000003213137c23 */ /* 0x100fe200080008ac */
[----:B------:R-:W-:Y:S01]  /*59f0*/  FMUL R7, R10, 1.4426950216293334961 ;  /* 0x3fb8aa3b0a077820 */ /* 0x000fe20000400000 */
[--C-:B------:R-:W-:Y:S01]  /*5a00*/  FFMA R10, R12, UR50, -R172.reuse ;  /* 0x000000320c0a7c23 */ /* 0x100fe200080008ac */
[--C-:B------:R-:W-:Y:S01]  /*5a10*/  FFMA R18, R18, UR50, -R172.reuse ;  /* 0x0000003212127c23 */ /* 0x100fe200080008ac */
[----:B------:R-:W2:Y:S01]  /*5a20*/  MUFU.EX2 R205, R205 ;  /* 0x000000cd00cd7308 */ /* 0x000ea20000000800 */
[--C-:B------:R-:W-:Y:S01]  /*5a30*/  FFMA R23, R23, UR50, -R172.reuse ;  /* 0x0000003217177c23 */ /* 0x100fe200080008ac */
[----:B------:R-:W-:Y:S01]  /*5a40*/  FMUL R11, R14, 1.4426950216293334961 ;  /* 0x3fb8aa3b0e0b7820 */ /* 0x000fe20000400000 */
[----:B------:R-:W-:Y:S01]  /*5a50*/  FMUL R6, R6, 1.4426950216293334961 ;  /* 0x3fb8aa3b06067820 */ /* 0x000fe20000400000 */
[--C-:B------:R-:W-:Y:S01]  /*5a60*/  FFMA R9, R9, UR50, -R172.reuse ;  /* 0x0000003209097c23 */ /* 0x100fe200080008ac */
[--C-:B------:R-:W-:Y:S01]  /*5a70*/  FFMA R14, R16, UR50, -R172.reuse ;  /* 0x00000032100e7c23 */ /* 0x100fe200080008ac */
[--C-:B------:R-:W-:Y:S01]  /*5a80*/  FFMA R22, R22, UR50, -R172.reuse ;  /* 0x0000003216167c23 */ /* 0x100fe200080008ac */
[--C-:B------:R-:W-:Y:S01]  /*5a90*/  FFMA R27, R27, UR50, -R172.reuse ;  /* 0x000000321b1b7c23 */ /* 0x100fe200080008ac */
[----:B------:R3:W-:Y:S01]  /*5aa0*/  MUFU.EX2 R8, R202 ;  /* 0x000000ca00087308 */ /* 0x0007e20000000800 */
[--C-:B------:R-:W-:Y:S01]  /*5ab0*/  FFMA R26, R26, UR50, -R172.reuse ;  /* 0x000000321a1a7c23 */ /* 0x100fe200080008ac */
[--C-:B------:R-:W-:Y:S01]  /*5ac0*/  FFMA R31, R31, UR50, -R172.reuse ;  /* 0x000000321f1f7c23 */ /* 0x100fe200080008ac */
[----:B------:R-:W-:Y:S01]  /*5ad0*/  FMUL R9, R9, 1.4426950216293334961 ;  /* 0x3fb8aa3b09097820 */ /* 0x000fe20000400000 */
[--C-:B------:R-:W-:Y:S01]  /*5ae0*/  FFMA R34, R34, UR50, -R172.reuse ;  /* 0x0000003222227c23 */ /* 0x100fe200080008ac */
[--C-:B------:R-:W-:Y:S01]  /*5af0*/  FFMA R35, R35, UR50, -R172.reuse ;  /* 0x0000003223237c23 */ /* 0x100fe200080008ac */
[--C-:B------:R-:W-:Y:S01]  /*5b00*/  FFMA R30, R30, UR50, -R172.reuse ;  /* 0x000000321e1e7c23 */ /* 0x100fe200080008ac */
[--C-:B------:R-:W-:Y:S01]  /*5b10*/  FFMA R36, R36, UR50, -R172.reuse ;  /* 0x0000003224247c23 */ /* 0x100fe200080008ac */
[----:B------:R-:W4:Y:S01]  /*5b20*/  MUFU.EX2 R5, R5 ;  /* 0x0000000500057308 */ /* 0x000f220000000800 */
[----:B---3--:R-:W-:Y:S01]  /*5b30*/  FMUL R202, R15, 1.4426950216293334961 ;  /* 0x3fb8aa3b0fca7820 */ /* 0x008fe20000400000 */
[----:B------:R-:W-:Y:S01]  /*5b40*/  FMUL R15, R18, 1.4426950216293334961 ;  /* 0x3fb8aa3b120f7820 */ /* 0x000fe20000400000 */
[--C-:B------:R-:W-:Y:S01]  /*5b50*/  FFMA R18, R20, UR50, -R172.reuse ;  /* 0x0000003214127c23 */ /* 0x100fe200080008ac */
[--C-:B------:R-:W-:Y:S01]  /*5b60*/  FFMA R39, R39, UR50, -R172.reuse ;  /* 0x0000003227277c23 */ /* 0x100fe200080008ac */
[----:B------:R-:W-:Y:S01]  /*5b70*/  FMUL R10, R10, 1.4426950216293334961 ;  /* 0x3fb8aa3b0a0a7820 */ /* 0x000fe20000400000 */
[--C-:B------:R-:W-:Y:S01]  /*5b80*/  FFMA R13, R13, UR50, -R172.reuse ;  /* 0x000000320d0d7c23 */ /* 0x100fe200080008ac */
[--C-:B------:R-:W-:Y:S01]  /*5b90*/  FFMA R37, R37, UR50, -R172.reuse ;  /* 0x0000003225257c23 */ /* 0x100fe200080008ac */
[----:B------:R3:W-:Y:S01]  /*5ba0*/  MUFU.EX2 R12, R206 ;  /* 0x000000ce000c7308 */ /* 0x0007e20000000800 */
[----:B------:R-:W-:Y:S01]  /*5bb0*/  FMUL R14, R14, 1.4426950216293334961 ;  /* 0x3fb8aa3b0e0e7820 */ /* 0x000fe20000400000 */
[----:B------:R-:W-:Y:S01]  /*5bc0*/  FMUL R13, R13, 1.4426950216293334961 ;  /* 0x3fb8aa3b0d0d7820 */ /* 0x000fe20000400000 */
[----:B------:R-:W-:Y:S01]  /*5bd0*/  FMUL R37, R37, 1.4426950216293334961 ;  /* 0x3fb8aa3b25257820 */ /* 0x000fe20000400000 */
[--C-:B------:R-:W-:Y:S01]  /*5be0*/  FFMA R17, R17, UR50, -R172.reuse ;  /* 0x0000003211117c23 */ /* 0x100fe200080008ac */
[--C-:B------:R-:W-:Y:S01]  /*5bf0*/  FFMA R41, R41, UR50, -R172.reuse ;  /* 0x0000003229297c23 */ /* 0x100fe200080008ac */
[--C-:B------:R-:W-:Y:S01]  /*5c00*/  FFMA R42, R42, UR50, -R172.reuse ;  /* 0x000000322a2a7c23 */ /* 0x100fe200080008ac */
[--C-:B------:R-:W-:Y:S01]  /*5c10*/  FFMA R38, R38, UR50, -R172.reuse ;  /* 0x0000003226267c23 */ /* 0x100fe200080008ac */
[----:B------:R5:W-:Y:S01]  /*5c20*/  MUFU.EX2 R16, R202 ;  /* 0x000000ca00107308 */ /* 0x000be20000000800 */
[----:B---3--:R-:W-:Y:S01]  /*5c30*/  FMUL R206, R19, 1.4426950216293334961 ;  /* 0x3fb8aa3b13ce7820 */ /* 0x008fe20000400000 */
[----:B------:R-:W-:Y:S01]  /*5c40*/  FMUL R19, R22, 1.4426950216293334961 ;  /* 0x3fb8aa3b16137820 */ /* 0x000fe20000400000 */
[--C-:B------:R-:W-:Y:S01]  /*5c50*/  FFMA R22, R24, UR50, -R172.reuse ;  /* 0x0000003218167c23 */ /* 0x100fe200080008ac */
[----:B------:R-:W-:Y:S01]  /*5c60*/  FMUL R17, R17, 1.4426950216293334961 ;  /* 0x3fb8aa3b11117820 */ /* 0x000fe20000400000 */
[----:B------:R-:W-:Y:S01]  /*5c70*/  FMUL R18, R18, 1.4426950216293334961 ;  /* 0x3fb8aa3b12127820 */ /* 0x000fe20000400000 */
[--C-:B------:R-:W-:Y:S01]  /*5c80*/  FFMA R21, R21, UR50, -R172.reuse ;  /* 0x0000003215157c23 */ /* 0x100fe200080008ac */
[----:B------:R-:W-:Y:S01]  /*5c90*/  FMUL R22, R22, 1.4426950216293334961 ;  /* 0x3fb8aa3b16167820 */ /* 0x000fe20000400000 */
[----:B------:R3:W-:Y:S01]  /*5ca0*/  MUFU.EX2 R20, R206 ;  /* 0x000000ce00147308 */ /* 0x0007e20000000800 */
[----:B-----5:R-:W-:Y:S01]  /*5cb0*/  FMUL R202, R23, 1.4426950216293334961 ;  /* 0x3fb8aa3b17ca7820 */ /* 0x020fe20000400000 */
[----:B------:R-:W-:Y:S01]  /*5cc0*/  FMUL R23, R26, 1.4426950216293334961 ;  /* 0x3fb8aa3b1a177820 */ /* 0x000fe20000400000 */
[--C-:B------:R-:W-:Y:S01]  /*5cd0*/  FFMA R26, R28, UR50, -R172.reuse ;  /* 0x000000321c1a7c23 */ /* 0x100fe200080008ac */
[----:B------:R-:W-:Y:S01]  /*5ce0*/  FMUL R21, R21, 1.4426950216293334961 ;  /* 0x3fb8aa3b15157820 */ /* 0x000fe20000400000 */
[--C-:B------:R-:W-:Y:S01]  /*5cf0*/  FFMA R25, R25, UR50, -R172.reuse ;  /* 0x0000003219197c23 */ /* 0x100fe200080008ac */
[--C-:B------:R-:W-:Y:S01]  /*5d00*/  FFMA R29, R29, UR50, -R172.reuse ;  /* 0x000000321d1d7c23 */ /* 0x100fe200080008ac */
[----:B------:R-:W-:Y:S01]  /*5d10*/  FMUL R26, R26, 1.4426950216293334961 ;  /* 0x3fb8aa3b1a1a7820 */ /* 0x000fe20000400000 */
[----:B------:R-:W5:Y:S01]  /*5d20*/  MUFU.EX2 R6, R6 ;  /* 0x0000000600067308 */ /* 0x000f620000000800 */
        /* <DEDUP_REMOVED lines=8> */
[--C-:B------:R-:W-:Y:S01]  /*5db0*/  FFMA R43, R43, UR50, -R172.reuse ;  /* 0x000000322b2b7c23 */ /* 0x100fe200080008ac */
[----:B------:R-:W-:Y:S01]  /*5dc0*/  FMUL R33, R33, 1.4426950216293334961 ;  /* 0x3fb8aa3b21217820 */ /* 0x000fe20000400000 */
[--C-:B------:R-:W-:Y:S01]  /*5dd0*/  FFMA R44, R44, UR50, -R172.reuse ;  /* 0x000000322c2c7c23 */ /* 0x100fe200080008ac */
[--C-:B------:R-:W-:Y:S01]  /*5de0*/  FFMA R45, R45, UR50, -R172.reuse ;  /* 0x000000322d2d7c23 */ /* 0x100fe200080008ac */
[--C-:B------:R-:W-:Y:S01]  /*5df0*/  FFMA R46, R46, UR50, -R172.reuse ;  /* 0x000000322e2e7c23 */ /* 0x100fe200080008ac */
[--C-:B------:R-:W-:Y:S01]  /*5e00*/  FFMA R47, R47, UR50, -R172.reuse ;  /* 0x000000322f2f7c23 */ /* 0x100fe200080008ac */
[--C-:B------:R-:W-:Y:S01]  /*5e10*/  FFMA R48, R48, UR50, -R172.reuse ;  /* 0x0000003230307c23 */ /* 0x100fe200080008ac */
[----:B------:R0:W-:Y:S01]  /*5e20*/  MUFU.EX2 R28, R206 ;  /* 0x000000ce001c7308 */ /* 0x0001e20000000800 */
[----:B---3--:R-:W-:Y:S01]  /*5e30*/  FMUL R202, R31, 1.4426950216293334961 ;  /* 0x3fb8aa3b1fca7820 */ /* 0x008fe20000400000 */
[----:B------:R-:W-:Y:S01]  /*5e40*/  FMUL R31, R34, 1.4426950216293334961 ;  /* 0x3fb8aa3b221f7820 */ /* 0x000fe20000400000 */
[----:B------:R-:W-:Y:S01]  /*5e50*/  FMUL R34, R36, 1.4426950216293334961 ;  /* 0x3fb8aa3b24227820 */ /* 0x000fe20000400000 */
[----:B--2---:R-:W-:Y:S01]  /*5e60*/  FADD R36, R4, R205 ;  /* 0x000000cd04247221 */ /* 0x004fe20000000000 */
[--C-:B------:R-:W-:Y:S01]  /*5e70*/  FFMA R49, R49, UR50, -R172.reuse ;  /* 0x0000003231317c23 */ /* 0x100fe200080008ac */
[--C-:B------:R-:W-:Y:S01]  /*5e80*/  FFMA R50, R50, UR50, -R172.reuse ;  /* 0x0000003232327c23 */ /* 0x100fe200080008ac */
[--C-:B------:R-:W-:Y:S01]  /*5e90*/  FFMA R51, R51, UR50, -R172.reuse ;  /* 0x0000003233337c23 */ /* 0x100fe200080008ac */
[----:B------:R-:W2:Y:S01]  /*5ea0*/  MUFU.EX2 R9, R9 ;  /* 0x0000000900097308 */ /* 0x000ea20000000800 */
[----:B0-----:R-:W-:Y:S01]  /*5eb0*/  FMUL R206, R35, 1.4426950216293334961 ;  /* 0x3fb8aa3b23ce7820 */ /* 0x001fe20000400000 */
[----:B------:R-:W-:Y:S01]  /*5ec0*/  FMUL R35, R38, 1.4426950216293334961 ;  /* 0x3fb8aa3b26237820 */ /* 0x000fe20000400000 */
[--C-:B------:R-:W-:Y:S01]  /*5ed0*/  FFMA R52, R52, UR50, -R172.reuse ;  /* 0x0000003234347c23 */ /* 0x100fe200080008ac */
[--C-:B------:R-:W-:Y:S01]  /*5ee0*/  FFMA R53, R53, UR50, -R172.reuse ;  /* 0x0000003235357c23 */ /* 0x100fe200080008ac */
[--C-:B------:R-:W-:Y:S01]  /*5ef0*/  FFMA R54, R54, UR50, -R172.reuse ;  /* 0x0000003236367c23 */ /* 0x100fe200080008ac */
[--C-:B------:R-:W-:Y:S01]  /*5f00*/  FFMA R55, R55, UR50, -R172.reuse ;  /* 0x0000003237377c23 */ /* 0x100fe200080008ac */
[--C-:B------:R-:W-:Y:S01]  /*5f10*/  FFMA R56, R56, UR50, -R172.reuse ;  /* 0x0000003238387c23 */ /* 0x100fe200080008ac */
[----:B------:R-:W-:Y:S01]  /*5f20*/  MUFU.EX2 R32, R202 ;  /* 0x000000ca00207308 */ /* 0x000fe20000000800 */
[--C-:B------:R-:W-:Y:S01]  /*5f30*/  FFMA R57, R57, UR50, -R172.reuse ;  /* 0x0000003239397c23 */ /* 0x100fe200080008ac */
[--C-:B------:R-:W-:Y:S01]  /*5f40*/  FFMA R58, R58, UR50, -R172.reuse ;  /* 0x000000323a3a7c23 */ /* 0x100fe200080008ac */
[--C-:B------:R-:W-:Y:S01]  /*5f50*/  FFMA R59, R59, UR50, -R172.reuse ;  /* 0x000000323b3b7c23 */ /* 0x100fe200080008ac */
        /* <DEDUP_REMOVED lines=9> */
[----:B------:R-:W-:Y:S01]  /*5ff0*/  FMUL R64, R64, 1.4426950216293334961 ;  /* 0x3fb8aa3b40407820 */ /* 0x000fe20000400000 */
[----:B------:R-:W-:Y:S01]  /*6000*/  FMUL R65, R65, 1.4426950216293334961 ;  /* 0x3fb8aa3b41417820 */ /* 0x000fe20000400000 */
[----:B------:R-:W-:Y:S01]  /*6010*/  FFMA R67, R67, UR50, -R172 ;  /* 0x0000003243437c23 */ /* 0x000fe200080008ac */
[----:B------:R-:W3:Y:S01]  /*6020*/  MUFU.EX2 R7, R7 ;  /* 0x0000000700077308 */ /* 0x000ee20000000800 */
[----:B0-----:R-:W-:Y:S01]  /*6030*/  FMUL R206, R39, 1.4426950216293334961 ;  /* 0x3fb8aa3b27ce7820 */ /* 0x001fe20000400000 */
[----:B----4-:R-:W-:Y:S01]  /*6040*/  FADD R39, R5, R36 ;  /* 0x0000002405277221 */ /* 0x010fe20000000000 */
[----:B------:R-:W-:Y:S01]  /*6050*/  FFMA R36, R40, UR50, -R172 ;  /* 0x0000003228247c23 */ /* 0x000fe200080008ac */
[----:B------:R-:W-:Y:S01]  /*6060*/  FMUL R66, R66, 1.4426950216293334961 ;  /* 0x3fb8aa3b42427820 */ /* 0x000fe20000400000 */
[----:B------:R-:W-:Y:S01]  /*6070*/  FMUL R234, R67, 1.4426950216293334961 ;  /* 0x3fb8aa3b43ea7820 */ /* 0x000fe20000400000 */
[----:B------:R-:W-:Y:S01]  /*6080*/  FADD R39, R8, R39 ;  /* 0x0000002708277221 */ /* 0x000fe20000000000 */
[----:B------:R-:W-:Y:S01]  /*6090*/  FMUL R36, R36, 1.4426950216293334961 ;  /* 0x3fb8aa3b24247820 */ /* 0x000fe20000400000 */
[----:B------:R-:W0:Y:S01]  /*60a0*/  MUFU.EX2 R10, R10 ;  /* 0x0000000a000a7308 */ /* 0x000e220000000800 */
[----:B------:R-:W-:Y:S01]  /*60b0*/  MOV R67, R69 ;  /* 0x0000004500437202 */ /* 0x000fe20000000f00 */
[----:B-----5:R-:W-:Y:S01]  /*60c0*/  FADD R208, R6, R39 ;  /* 0x0000002706d07221 */ /* 0x020fe20000000000 */
[----:B------:R-:W-:Y:S01]  /*60d0*/  FMUL R39, R41, 1.4426950216293334961 ;  /* 0x3fb8aa3b29277820 */ /* 0x000fe20000400000 */
[----:B------:R-:W-:-:S02]  /*60e0*/  FMUL R41, R42, 1.4426950216293334961 ;  /* 0x3fb8aa3b2a297820 */ /* 0x000fc40000400000 */
[----:B--2---:R-:W-:Y:S02]  /*60f0*/  FADD R208, R9, R208 ;  /* 0x000000d009d07221 */ /* 0x004fe40000000000 */
[----:B------:R-:W2:Y:S08]  /*6100*/  MUFU.EX2 R13, R13 ;  /* 0x0000000d000d7308 */ /* 0x000eb00000000800 */
[----:B------:R-:W4:Y:S08]  /*6110*/  MUFU.EX2 R11, R11 ;  /* 0x0000000b000b7308 */ /* 0x000f300000000800 */
[----:B------:R3:W-:Y:S08]  /*6120*/  MUFU.EX2 R207, R37 ;  /* 0x0000002500cf7308 */ /* 0x0007f00000000800 */
[----:B------:R-:W5:Y:S01]  /*6130*/  MUFU.EX2 R14, R14 ;  /* 0x0000000e000e7308 */ /* 0x000f620000000800 */
[----:B---3--:R-:W-:-:S04]  /*6140*/  FADD R37, R7, R208 ;  /* 0x000000d007257221 */ /* 0x008fc80000000000 */
[----:B------:R-:W-:-:S03]  /*6150*/  FADD R37, R12, R37 ;  /* 0x000000250c257221 */ /* 0x000fc60000000000 */
[----:B------:R-:W3:Y:S01]  /*6160*/  MUFU.EX2 R17, R17 ;  /* 0x0000001100117308 */ /* 0x000ee20000000800 */
[----:B0-----:R-:W-:-:S07]  /*6170*/  FADD R42, R10, R37 ;  /* 0x000000250a2a7221 */ /* 0x001fce0000000000 */
[----:B------:R2:W-:Y:S08]  /*6180*/  MUFU.EX2 R38, R36 ;  /* 0x0000002400267308 */ /* 0x0005f00000000800 */
[----:B------:R-:W0:Y:S01]  /*6190*/  MUFU.EX2 R15, R15 ;  /* 0x0000000f000f7308 */ /* 0x000e220000000800 */
[----:B--2---:R-:W-:Y:S01]  /*61a0*/  FADD R36, R13, R42 ;  /* 0x0000002a0d247221 */ /* 0x004fe20000000000 */
[----:B------:R-:W-:Y:S01]  /*61b0*/  FMUL R42, R43, 1.4426950216293334961 ;  /* 0x3fb8aa3b2b2a7820 */ /* 0x000fe20000400000 */
[----:B------:R-:W-:Y:S01]  /*61c0*/  FMUL R43, R44, 1.4426950216293334961 ;  /* 0x3fb8aa3b2c2b7820 */ /* 0x000fe20000400000 */
[----:B------:R-:W-:Y:S01]  /*61d0*/  FMUL R44, R45, 1.4426950216293334961 ;  /* 0x3fb8aa3b2d2c7820 */ /* 0x000fe20000400000 */
[----:B----4-:R-:W-:Y:S01]  /*61e0*/  FADD R37, R11, R36 ;  /* 0x000000240b257221 */ /* 0x010fe20000000000 */
[----:B------:R-:W-:Y:S01]  /*61f0*/  FMUL R45, R46, 1.4426950216293334961 ;  /* 0x3fb8aa3b2e2d7820 */ /* 0x000fe20000400000 */
[----:B------:R-:W-:Y:S01]  /*6200*/  FMUL R46, R47, 1.4426950216293334961 ;  /* 0x3fb8aa3b2f2e7820 */ /* 0x000fe20000400000 */
[----:B------:R-:W2:Y:S01]  /*6210*/  MUFU.EX2 R18, R18 ;  /* 0x0000001200127308 */ /* 0x000ea20000000800 */
[----:B------:R-:W-:Y:S01]  /*6220*/  FADD R37, R16, R37 ;  /* 0x0000002510257221 */ /* 0x000fe20000000000 */
[----:B------:R-:W-:Y:S01]  /*6230*/  FMUL R47, R48, 1.4426950216293334961 ;  /* 0x3fb8aa3b302f7820 */ /* 0x000fe20000400000 */
[----:B------:R-:W-:Y:S01]  /*6240*/  FMUL R48, R49, 1.4426950216293334961 ;  /* 0x3fb8aa3b31307820 */ /* 0x000fe20000400000 */
[----:B------:R-:W-:Y:S01]  /*6250*/  FMUL R49, R50, 1.4426950216293334961 ;  /* 0x3fb8aa3b32317820 */ /* 0x000fe20000400000 */
[----:B-----5:R-:W-:Y:S01]  /*6260*/  FADD R36, R14, R37 ;  /* 0x000000250e247221 */ /* 0x020fe20000000000 */
[----:B------:R-:W-:Y:S01]  /*6270*/  FMUL R50, R51, 1.4426950216293334961 ;  /* 0x3fb8aa3b33327820 */ /* 0x000fe20000400000 */
[----:B------:R-:W-:Y:S01]  /*6280*/  FMUL R51, R52, 1.4426950216293334961 ;  /* 0x3fb8aa3b34337820 */ /* 0x000fe20000400000 */
[----:B------:R-:W4:Y:S01]  /*6290*/  MUFU.EX2 R21, R21 ;  /* 0x0000001500157308 */ /* 0x000f220000000800 */
[----:B---3--:R-:W-:Y:S01]  /*62a0*/  FADD R36, R17, R36 ;  /* 0x0000002411247221 */ /* 0x008fe20000000000 */
[----:B------:R-:W-:Y:S01]  /*62b0*/  FMUL R52, R53, 1.4426950216293334961 ;  /* 0x3fb8aa3b35347820 */ /* 0x000fe20000400000 */
[----:B------:R-:W-:Y:S01]  /*62c0*/  FMUL R53, R54, 1.4426950216293334961 ;  /* 0x3fb8aa3b36357820 */ /* 0x000fe20000400000 */
[----:B------:R-:W-:Y:S01]  /*62d0*/  FMUL R54, R55, 1.4426950216293334961 ;  /* 0x3fb8aa3b37367820 */ /* 0x000fe20000400000 */
[----:B0-----:R-:W-:Y:S01]  /*62e0*/  FADD R37, R15, R36 ;  /* 0x000000240f257221 */ /* 0x001fe20000000000 */
[----:B------:R-:W-:Y:S01]  /*62f0*/  FMUL R55, R56, 1.4426950216293334961 ;  /* 0x3fb8aa3b38377820 */ /* 0x000fe20000400000 */
[----:B------:R-:W-:Y:S01]  /*6300*/  FMUL R56, R57, 1.4426950216293334961 ;  /* 0x3fb8aa3b39387820 */ /* 0x000fe20000400000 */
[----:B------:R-:W0:Y:S01]  /*6310*/  MUFU.EX2 R19, R19 ;  /* 0x0000001300137308 */ /* 0x000e220000000800 */
[----:B------:R-:W-:Y:S01]  /*6320*/  FADD R37, R20, R37 ;  /* 0x0000002514257221 */ /* 0x000fe20000000000 */
[----:B------:R-:W-:Y:S01]  /*6330*/  FMUL R57, R58, 1.4426950216293334961 ;  /* 0x3fb8aa3b3a397820 */ /* 0x000fe20000400000 */
[----:B------:R-:W-:Y:S01]  /*6340*/  FMUL R58, R59, 1.4426950216293334961 ;  /* 0x3fb8aa3b3b3a7820 */ /* 0x000fe20000400000 */
[----:B------:R-:W-:Y:S01]  /*6350*/  FMUL R59, R60, 1.4426950216293334961 ;  /* 0x3fb8aa3b3c3b7820 */ /* 0x000fe20000400000 */
[----:B--2---:R-:W-:Y:S01]  /*6360*/  FADD R36, R18, R37 ;  /* 0x0000002512247221 */ /* 0x004fe20000000000 */
[----:B------:R-:W-:Y:S01]  /*6370*/  FMUL R60, R61, 1.4426950216293334961 ;  /* 0x3fb8aa3b3d3c7820 */ /* 0x000fe20000400000 */
[----:B------:R-:W-:Y:S01]  /*6380*/  FMUL R61, R62, 1.4426950216293334961 ;  /* 0x3fb8aa3b3e3d7820 */ /* 0x000fe20000400000 */
[----:B------:R-:W2:Y:S01]  /*6390*/  MUFU.EX2 R22, R22 ;  /* 0x0000001600167308 */ /* 0x000ea20000000800 */
[----:B----4-:R-:W-:-:S07]  /*63a0*/  FADD R36, R21, R36 ;  /* 0x0000002415247221 */ /* 0x010fce0000000000 */
[----:B------:R-:W3:Y:S01]  /*63b0*/  MUFU.EX2 R25, R25 ;  /* 0x0000001900197308 */ /* 0x000ee20000000800 */
[----:B0-----:R-:W-:-:S04]  /*63c0*/  FADD R37, R19, R36 ;  /* 0x0000002413257221 */ /* 0x001fc80000000000 */
[----:B------:R-:W-:-:S03]  /*63d0*/  FADD R37, R24, R37 ;  /* 0x0000002518257221 */ /* 0x000fc60000000000 */
[----:B------:R-:W0:Y:S01]  /*63e0*/  MUFU.EX2 R23, R23 ;  /* 0x0000001700177308 */ /* 0x000e220000000800 */
[----:B--2---:R-:W-:-:S07]  /*63f0*/  FADD R36, R22, R37 ;  /* 0x0000002516247221 */ /* 0x004fce0000000000 */
[----:B------:R-:W2:Y:S01]  /*6400*/  MUFU.EX2 R26, R26 ;  /* 0x0000001a001a7308 */ /* 0x000ea20000000800 */
[----:B---3--:R-:W-:-:S07]  /*6410*/  FADD R36, R25, R36 ;  /* 0x0000002419247221 */ /* 0x008fce0000000000 */
        /* <DEDUP_REMOVED lines=18> */
[----:B--2---:R-:W-:-:S04]  /*6540*/  FADD R36, R34, R37 ;  /* 0x0000002522247221 */ /* 0x004fc80000000000 */
[----:B------:R-:W-:-:S03]  /*6550*/  FADD R36, R207, R36 ;  /* 0x00000024cf247221 */ /* 0x000fc60000000000 */
        /* <DEDUP_REMOVED lines=10> */
[----:B0-----:R-:W-:-:S07]  /*6600*/  FADD R36, R42, R37 ;  /* 0x000000252a247221 */ /* 0x001fce0000000000 */
        /* <DEDUP_REMOVED lines=40> */
[----:B------:R3:W4:Y:S01]  /*6890*/  MUFU.EX2 R235, R66 ;  /* 0x0000004200eb7308 */ /* 0x0007220000000800 */
[----:B0-----:R-:W-:-:S07]  /*68a0*/  FADD R37, R209, R36 ;  /* 0x00000024d1257221 */ /* 0x001fce0000000000 */
[----:B------:R-:W0:Y:S01]  /*68b0*/  MUFU.EX2 R234, R234 ;  /* 0x000000ea00ea7308 */ /* 0x000e220000000800 */
[----:B--2---:R-:W-:Y:S01]  /*68c0*/  FADD R36, R236, R37 ;  /* 0x00000025ec247221 */ /* 0x004fe20000000000 */
[----:B---3--:R-:W-:-:S05]  /*68d0*/  MOV R66, R68 ;  /* 0x0000004400427202 */ /* 0x008fca0000000f00 */
[----:B------:R-:W-:-:S04]  /*68e0*/  IMAD.WIDE R66, R189, 0x2, R66 ;  /* 0x00000002bd427825 */ /* 0x000fc800078e0242 */
[----:B----4-:R-:W-:-:S04]  /*68f0*/  FADD R37, R235, R36 ;  /* 0x00000024eb257221 */ /* 0x010fc80000000000 */
[----:B0-----:R-:W-:-:S05]  /*6900*/  FADD R36, R234, R37 ;  /* 0x00000025ea247221 */ /* 0x001fca0000000000 */
[----:B------:R0:W2:Y:S01]  /*6910*/  SHFL.BFLY PT, R37, R36, 0x10, 0x1f ;  /* 0x0e001f0024257f89 */ /* 0x0000a200000e0000 */
[----:B-1----:R-:W-:Y:S05]  /*6920*/  @!P2 BRA `(.L_x_15) ;  /* 0x0000001c00d8a947 */ /* 0x002fea0003800000 */
.L_x_24:
[C---:B------:R-:W-:Y:S01]  /*6930*/  IMAD.WIDE R212, R189.reuse, 0x2, R184 ;  /* 0x00000002bdd47825 */ /* 0x040fe200078e02b8 */
[----:B------:R-:W3:Y:S03]  /*6940*/  LDG.E.U16 R233, desc[UR28][R66.64] ;  /* 0x0000001c42e97981 */ /* 0x000ee6000c1e1500 */
[C---:B------:R-:W-:Y:S01]  /*6950*/  IMAD.WIDE R62, R189.reuse, 0x2, R146 ;  /* 0x00000002bd3e7825 */ /* 0x040fe200078e0292 */
[----:B------:R-:W4:Y:S03]  /*6960*/  LDG.E.U16 R206, desc[UR28][R218.64] ;  /* 0x0000001cdace7981 */ /* 0x000f26000c1e1500 */
[C---:B------:R-:W-:Y:S01]  /*6970*/  IMAD.WIDE R240, R189.reuse, 0x2, R152 ;  /* 0x00000002bdf07825 */ /* 0x040fe200078e0298 */
[----:B------:R1:W5:Y:S03]  /*6980*/  LDG.E.U16 R204, desc[UR28][R210.64] ;  /* 0x0000001cd2cc7981 */ /* 0x000366000c1e1500 */
[C---:B------:R-:W-:Y:S01]  /*6990*/  IMAD.WIDE R238, R189.reuse, 0x2, R176 ;  /* 0x00000002bdee7825 */ /* 0x040fe200078e02b0 */
[----:B--2---:R0:W2:Y:S03]  /*69a0*/  LDG.E.U16 R66, desc[UR28][R212.64] ;  /* 0x0000001cd4427981 */ /* 0x0040a6000c1e1500 */
[C---:B------:R-:W-:Y:S01]  /*69b0*/  IMAD.WIDE R64, R189.reuse, 0x2, R134 ;  /* 0x00000002bd407825 */ /* 0x040fe200078e0286 */
[----:B------:R-:W2:Y:S03]  /*69c0*/  LDG.E.U16 R231, desc[UR28][R62.64] ;  /* 0x0000001c3ee77981 */ /* 0x000ea6000c1e1500 */
[C---:B------:R-:W-:Y:S01]  /*69d0*/  IMAD.WIDE R216, R189.reuse, 0x2, R154 ;  /* 0x00000002bdd87825 */ /* 0x040fe200078e029a */
[----:B------:R0:W2:Y:S03]  /*69e0*/  LDG.E.U16 R223, desc[UR28][R240.64] ;  /* 0x0000001cf0df7981 */ /* 0x0000a6000c1e1500 */
[C---:B------:R-:W-:Y:S01]  /*69f0*/  IMAD.WIDE R214, R189.reuse, 0x2, R158 ;  /* 0x00000002bdd67825 */ /* 0x040fe200078e029e */
[----:B------:R-:W2:Y:S03]  /*6a00*/  LDG.E.U16 R225, desc[UR28][R220.64] ;  /* 0x0000001cdce17981 */ /* 0x000ea6000c1e1500 */
[C---:B------:R-:W-:Y:S01]  /*6a10*/  IMAD.WIDE R228, R189.reuse, 0x2, R178 ;  /* 0x00000002bde47825 */ /* 0x040fe200078e02b2 */
[----:B------:R0:W2:Y:S03]  /*6a20*/  LDG.E.U16 R63, desc[UR28][R238.64] ;  /* 0x0000001cee3f7981 */ /* 0x0000a6000c1e1500 */
[C---:B-1----:R-:W-:Y:S01]  /*6a30*/  IMAD.WIDE R210, R189.reuse, 0x2, R144 ;  /* 0x00000002bdd27825 */ /* 0x042fe200078e0290 */
[----:B------:R-:W2:Y:S03]  /*6a40*/  LDG.E.U16 R232, desc[UR28][R64.64] ;  /* 0x0000001c40e87981 */ /* 0x000ea6000c1e1500 */
[C---:B------:R-:W-:Y:S01]  /*6a50*/  IMAD.WIDE R218, R189.reuse, 0x2, R150 ;  /* 0x00000002bdda7825 */ /* 0x040fe200078e0296 */
[----:B------:R-:W2:Y:S03]  /*6a60*/  LDG.E.U16 R224, desc[UR28][R216.64] ;  /* 0x0000001cd8e07981 */ /* 0x000ea6000c1e1500 */
[C---:B0-----:R-:W-:Y:S01]  /*6a70*/  IMAD.WIDE R212, R189.reuse, 0x2, R180 ;  /* 0x00000002bdd47825 */ /* 0x041fe200078e02b4 */
[----:B------:R0:W2:Y:S03]  /*6a80*/  LDG.E.U16 R67, desc[UR28][R214.64] ;  /* 0x0000001cd6437981 */ /* 0x0000a6000c1e1500 */
[C---:B------:R-:W-:Y:S01]  /*6a90*/  IMAD.WIDE R226, R189.reuse, 0x2, R142 ;  /* 0x00000002bde27825 */ /* 0x040fe200078e028e */
[----:B------:R-:W2:Y:S03]  /*6aa0*/  LDG.E.U16 R65, desc[UR28][R228.64] ;  /* 0x0000001ce4417981 */ /* 0x000ea6000c1e1500 */
[C---:B------:R-:W-:Y:S01]  /*6ab0*/  IMAD.WIDE R246, R189.reuse, 0x2, R200 ;  /* 0x00000002bdf67825 */ /* 0x040fe200078e02c8 */
[----:B------:R-:W2:Y:S03]  /*6ac0*/  LDG.E.U16 R230, desc[UR28][R210.64] ;  /* 0x0000001cd2e67981 */ /* 0x000ea6000c1e1500 */
[C---:B------:R-:W-:Y:S01]  /*6ad0*/  IMAD.WIDE R244, R189.reuse, 0x2, R140 ;  /* 0x00000002bdf47825 */ /* 0x040fe200078e028c */
        /* <DEDUP_REMOVED lines=8> */
[----:B------:R1:W2:Y:S03]  /*6b60*/  LDG.E.U16 R228, desc[UR28][R244.64] ;  /* 0x0000001cf4e47981 */ /* 0x0002a6000c1e1500 */
[C---:B0-----:R-:W-:Y:S01]  /*6b70*/  IMAD.WIDE R214, R189.reuse, 0x2, R166 ;  /* 0x00000002bdd67825 */ /* 0x041fe200078e02a6 */
[----:B------:R0:W2:Y:S03]  /*6b80*/  LDG.E.U16 R212, desc[UR28][R242.64] ;  /* 0x0000001cf2d47981 */ /* 0x0000a6000c1e1500 */
[C---:B------:R-:W-:Y:S01]  /*6b90*/  IMAD.WIDE R216, R189.reuse, 0x2, R174 ;  /* 0x00000002bdd87825 */ /* 0x040fe200078e02ae */
[----:B------:R0:W2:Y:S03]  /*6ba0*/  LDG.E.U16 R213, desc[UR28][R240.64] ;  /* 0x0000001cf0d57981 */ /* 0x0000a6000c1e1500 */
[C---:B-1----:R-:W-:Y:S01]  /*6bb0*/  IMAD.WIDE R218, R189.reuse, 0x2, R198 ;  /* 0x00000002bdda7825 */ /* 0x042fe200078e02c6 */
[----:B------:R1:W2:Y:S03]  /*6bc0*/  LDG.E.U16 R227, desc[UR28][R238.64] ;  /* 0x0000001ceee37981 */ /* 0x0002a6000c1e1500 */
[C---:B------:R-:W-:Y:S01]  /*6bd0*/  IMAD.WIDE R250, R189.reuse, 0x2, R162 ;  /* 0x00000002bdfa7825 */ /* 0x040fe200078e02a2 */
[----:B------:R-:W2:Y:S03]  /*6be0*/  LDG.E.U16 R64, desc[UR28][R220.64] ;  /* 0x0000001cdc407981 */ /* 0x000ea6000c1e1500 */
[C---:B------:R-:W-:Y:S01]  /*6bf0*/  IMAD.WIDE R248, R189.reuse, 0x2, R168 ;  /* 0x00000002bdf87825 */ /* 0x040fe200078e02a8 */
[----:B------:R-:W2:Y:S03]  /*6c00*/  LDG.E.U16 R210, desc[UR28][R216.64] ;  /* 0x0000001cd8d27981 */ /* 0x000ea6000c1e1500 */
        /* <DEDUP_REMOVED lines=8> */
[----:B-1----:R-:W-:Y:S01]  /*6c90*/  IMAD.WIDE R238, R189, 0x2, R194 ;  /* 0x00000002bdee7825 */ /* 0x002fe200078e02c2 */
[----:B------:R-:W2:Y:S04]  /*6ca0*/  LDG.E.U16 R215, desc[UR28][R250.64] ;  /* 0x0000001cfad77981 */ /* 0x000ea8000c1e1500 */
[----:B------:R-:W2:Y:S04]  /*6cb0*/  LDG.E.U16 R226, desc[UR28][R244.64] ;  /* 0x0000001cf4e27981 */ /* 0x000ea8000c1e1500 */
[----:B------:R-:W2:Y:S04]  /*6cc0*/  LDG.E.U16 R218, desc[UR28][R242.64] ;  /* 0x0000001cf2da7981 */ /* 0x000ea8000c1e1500 */
[----:B------:R-:W2:Y:S04]  /*6cd0*/  LDG.E.U16 R219, desc[UR28][R240.64] ;  /* 0x0000001cf0db7981 */ /* 0x000ea8000c1e1500 */
[----:B------:R-:W2:Y:S01]  /*6ce0*/  LDG.E.U16 R220, desc[UR28][R238.64] ;  /* 0x0000001ceedc7981 */ /* 0x000ea2000c1e1500 */
[----:B------:R-:W-:-:S02]  /*6cf0*/  F2FP.BF16.F32.PACK_AB R5, R8, R5 ;  /* 0x000000050805723e */ /* 0x000fc400000010ff */
[----:B------:R-:W-:Y:S02]  /*6d00*/  LOP3.LUT R8, R0, 0x3f, RZ, 0xc0, !PT ;  /* 0x0000003f00087812 */ /* 0x000fe400078ec0ff */
[----:B------:R-:W-:Y:S02]  /*6d10*/  F2FP.BF16.F32.PACK_AB R4, R205, R4 ;  /* 0x00000004cd04723e */ /* 0x000fe400000010ff */
[----:B------:R-:W-:Y:S02]  /*6d20*/  SHF.L.U32 R8, R8, 0x1, RZ ;  /* 0x0000000108087819 */ /* 0x000fe400000006ff */
[----:B------:R-:W-:Y:S02]  /*6d30*/  LOP3.LUT R205, R0, 0x40, RZ, 0xc0, !PT ;  /* 0x0000004000cd7812 */ /* 0x000fe400078ec0ff */
[----:B------:R-:W-:Y:S02]  /*6d40*/  F2FP.BF16.F32.PACK_AB R6, R9, R6 ;  /* 0x000000060906723e */ /* 0x000fe400000010ff */
[----:B------:R-:W-:-:S02]  /*6d50*/  LEA R205, R205, R8, 0x6 ;  /* 0x00000008cdcd7211 */ /* 0x000fc400078e30ff */
        /* <DEDUP_REMOVED lines=29> */
[----:B------:R-:W-:-:S02]  /*6f30*/  LEA R188, R3, R188, 0x6 ;  /* 0x000000bc03bc7211 */ /* 0x000fc400078e30ff */
[C---:B------:R-:W-:Y:S01]  /*6f40*/  LOP3.LUT R39, R205.reuse, 0x10, RZ, 0x3c, !PT ;  /* 0x00000010cd277812 */ /* 0x040fe200078e3cff */
[----:B------:R-:W-:Y:S01]  /*6f50*/  STTM.16dp32bit_t0_t15.x32 tmem[UR15+0x20], R4 ;  /* 0x00002004000079ed */ /* 0x000fe20008a8000f */
[----:B------:R0:W-:Y:S01]  /*6f60*/  STTM.16dp32bit_t16_t31.x32 tmem[UR15+0x40], R4 ;  /* 0x00004004000079ed */ /* 0x0001e20008aa000f */
[C---:B------:R-:W-:Y:S02]  /*6f70*/  LOP3.LUT R38, R205.reuse, 0x20, RZ, 0x3c, !PT ;  /* 0x00000020cd267812 */ /* 0x040fe400078e3cff */
[C---:B0-----:R-:W-:Y:S02]  /*6f80*/  LOP3.LUT R5, R205.reuse, 0x30, RZ, 0x3c, !PT ;  /* 0x00000030cd057812 */ /* 0x041fe400078e3cff */
[C---:B------:R-:W-:Y:S02]  /*6f90*/  LOP3.LUT R4, R205.reuse, 0x40, RZ, 0x3c, !PT ;  /* 0x00000040cd047812 */ /* 0x040fe400078e3cff */
[C---:B------:R-:W-:Y:S02]  /*6fa0*/  LOP3.LUT R7, R205.reuse, 0x50, RZ, 0x3c, !PT ;  /* 0x00000050cd077812 */ /* 0x040fe400078e3cff */
[----:B------:R-:W-:Y:S01]  /*6fb0*/  LOP3.LUT R22, R205, 0x60, RZ, 0x3c, !PT ;  /* 0x00000060cd167812 */ /* 0x000fe200078e3cff */
[----:B------:R-:W-:-:S04]  /*6fc0*/  FADD R20, -R172, R203 ;  /* 0x000000cbac147221 */ /* 0x000fc80000000100 */
[----:B------:R-:W-:Y:S01]  /*6fd0*/  FMUL R20, R20, 1.4426950216293334961 ;  /* 0x3fb8aa3b14147820 */ /* 0x000fe20000400000 */
[----:B---3--:R-:W-:Y:S04]  /*6fe0*/  STS.U16 [R188+UR13+0x4000], R233 ;  /* 0x004000e9bc007988 */ /* 0x008fe8000800040d */
[----:B----4-:R-:W-:Y:S04]  /*6ff0*/  STS.U16 [R205+UR13+0x4800], R206 ;  /* 0x004800cecd007988 */ /* 0x010fe8000800040d */
[----:B-----5:R-:W-:Y:S04]  /*7000*/  STS.U16 [R205+UR13+0x4c00], R204 ;  /* 0x004c00cccd007988 */ /* 0x020fe8000800040d */
[----:B--2---:R0:W-:Y:S04]  /*7010*/  STS.U16 [R205+UR13+0x4400], R225 ;  /* 0x004400e1cd007988 */ /* 0x0041e8000800040d */
[----:B------:R-:W-:Y:S04]  /*7020*/  STS.U16 [R39+UR13+0x4c80], R66 ;  /* 0x004c804227007988 */ /* 0x000fe8000800040d */
[----:B------:R-:W-:Y:S01]  /*7030*/  STS.U16 [R39+UR13+0x4080], R232 ;  /* 0x004080e827007988 */ /* 0x000fe2000800040d */
[----:B0-----:R-:W-:-:S03]  /*7040*/  LOP3.LUT R205, R205, 0x70, RZ, 0x3c, !PT ;  /* 0x00000070cdcd7812 */ /* 0x001fc600078e3cff */
[----:B------:R-:W-:Y:S04]  /*7050*/  STS.U16 [R39+UR13+0x4480], R224 ;  /* 0x004480e027007988 */ /* 0x000fe8000800040d */
[----:B------:R-:W-:Y:S04]  /*7060*/  STS.U16 [R39+UR13+0x4880], R67 ;  /* 0x0048804327007988 */ /* 0x000fe8000800040d */
[----:B------:R-:W-:Y:S04]  /*7070*/  STS.U16 [R38+UR13+0x4100], R231 ;  /* 0x004100e726007988 */ /* 0x000fe8000800040d */
        /* <DEDUP_REMOVED lines=26> */
[----:B-1----:R-:W-:Y:S01]  /*7220*/  LDTM.16dp32bit_t0_t15.x16 R4, tmem[UR15] ;  /* 0x0000000f000479ee */ /* 0x002fe20008a00000 */
[----:B------:R-:W0:Y:S01]  /*7230*/  LDTM.16dp32bit_t16_t31.x16 R4, tmem[UR15+0x10] ;  /* 0x0000100f000479ee */ /* 0x000e220008a20000 */
[----:B------:R-:W-:Y:S01]  /*7240*/  NOP ;  /* 0x0000000000007918 */ /* 0x000fe20000000000 */
[C---:B0-----:R-:W-:Y:S01]  /*7250*/  FMUL R4, R21.reuse, R4 ;  /* 0x0000000415047220 */ /* 0x041fe20000400000 */
        /* <DEDUP_REMOVED lines=16> */
[----:B------:R2:W-:Y:S01]  /*7360*/  STTM.16dp32bit_t16_t31.x16 tmem[UR15+0x10], R4 ;  /* 0x00001004000079ed */ /* 0x0005e20008a2000f */
[----:B------:R-:W0:Y:S02]  /*7370*/  FENCE.VIEW.ASYNC.T ;  /* 0x00000000000073c6 */ /* 0x000e240000000200 */
[----:B0-----:R-:W-:Y:S06]  /*7380*/  BAR.SYNC.DEFER_BLOCKING 0x0 ;  /* 0x0000000000007b1d */ /* 0x001fec0000010000 */
[----:B------:R0:W-:Y:S06]  /*7390*/  MEMBAR.ALL.CTA ;  /* 0x0000000000007992 */ /* 0x0001ec0000008000 */
[----:B0-----:R-:W0:Y:S01]  /*73a0*/  FENCE.VIEW.ASYNC.S ;  /* 0x00000000000073c6 */ /* 0x001e220000000000 */
[----:B------:R-:W-:Y:S01]  /*73b0*/  ULEA UR17, UR23, UR13, 0x3 ;  /* 0x0000000d17117291 */ /* 0x000fe2000f8e18ff */
[----:B------:R-:W-:Y:S01]  /*73c0*/  FADD R36, R36, R37 ;  /* 0x0000002524247221 */ /* 0x000fe20000000000 */
[----:B------:R-:W-:-:S02]  /*73d0*/  UMOV UR7, UR8 ;  /* 0x0000000800077c82 */ /* 0x000fc40008000000 */
[----:B------:R-:W-:Y:S01]  /*73e0*/  UIADD3 UR17, UPT, UPT, UR17, 0x7000, URZ ;  /* 0x0000700011117890 */ /* 0x000fe2000fffe0ff */
[----:B0-----:R-:W-:Y:S06]  /*73f0*/  BAR.SYNC.DEFER_BLOCKING 0x0 ;  /* 0x0000000000007b1d */ /* 0x001fec0000010000 */
[----:B------:R-:W-:Y:S05]  /*7400*/  BRA.U UP1, `(.L_x_16) ;  /* 0x0000000101947547 */ /* 0x000fea000b800000 */
[----:B------:R-:W-:Y:S02]  /*7410*/  UIADD3 UR27, UPT, UPT, UR14, 0x28, URZ ;  /* 0x000000280e1b7890 */ /* 0x000fe4000fffe0ff */
[----:B------:R-:W-:Y:S02]  /*7420*/  UIADD3 UR51, UPT, UPT, UR14, 0x30, URZ ;  /* 0x000000300e337890 */ /* 0x000fe4000fffe0ff */
[----:B------:R-:W-:Y:S02]  /*7430*/  UIADD3 UR62, UPT, UPT, UR14, 0x38, URZ ;  /* 0x000000380e3e7890 */ /* 0x000fe4000fffe0ff */
[----:B------:R-:W-:Y:S02]  /*7440*/  UIADD3 UR63, UPT, UPT, UR14, 0x40, URZ ;  /* 0x000000400e3f7890 */ /* 0x000fe4000fffe0ff */
[----:B------:R-:W-:Y:S02]  /*7450*/  UIADD3 UR64, UPT, UPT, UR14, 0x48, URZ ;  /* 0x000000480e407890 */ /* 0x000fe4000fffe0ff */
[----:B------:R-:W-:Y:S01]  /*7460*/  UIADD3 UR65, UPT, UPT, UR14, 0x50, URZ ;  /* 0x000000500e417890 */ /* 0x000fe2000fffe0ff */
[----:B------:R-:W-:Y:S01]  /*7470*/  UMOV UR10, 0x0 ;  /* 0x00000000000a7882 */ /* 0x000fe20000000000 */
[----:B------:R-:W-:Y:S01]  /*7480*/  UMOV UR11, 0x4080490 ;  /* 0x04080490000b7882 */ /* 0x000fe20000000000 */
[----:B------:R-:W-:Y:S01]  /*7490*/  UMOV UR25, 0x40004040 ;  /* 0x4000404000197882 */ /* 0x000fe20000000000 */
[----:B------:R-:W-:-:S02]  /*74a0*/  UIADD3 UR66, UPT, UPT, UR14, 0x58, URZ ;  /* 0x000000580e427890 */ /* 0x000fc4000fffe0ff */
[----:B------:R0:W-:Y:S01]  /*74b0*/  UTCHMMA tmem[UR21], gdesc[UR24], tmem[UR14], tmem[UR10], idesc[UR11], UPT ;  /* 0x00ff0a18150079ea */ /* 0x0001e2000b80000e */
[----:B------:R-:W-:Y:S01]  /*74c0*/  UMOV UR30, 0x0 ;  /* 0x00000000001e7882 */ /* 0x000fe20000000000 */
        /* <DEDUP_REMOVED lines=14> */
[----:B------:R-:W-:Y:S01]  /*75b0*/  UMOV UR8, UR17 ;  /* 0x0000001100087c82 */ /* 0x000fe20008000000 */
[----:B------:R-:W-:Y:S01]  /*75c0*/  UMOV UR9, URZ ;  /* 0x000000ff00097c82 */ /* 0x000fe20008000000 */
[----:B------:R0:W-:Y:S01]  /*75d0*/  UTCHMMA tmem[UR63], gdesc[UR42], tmem[UR14], tmem[UR54], idesc[UR55], UPT ;  /* 0x00ff362a3f0079ea */ /* 0x0001e2000b80000e */
[----:B------:R-:W-:Y:S01]  /*75e0*/  UMOV UR60, 0x0 ;  /* 0x00000000003c7882 */ /* 0x000fe20000000000 */
[----:B------:R-:W-:Y:S01]  /*75f0*/  UMOV UR61, 0x4080490 ;  /* 0x04080490003d7882 */ /* 0x000fe20000000000 */
[----:B------:R0:W-:Y:S01]  /*7600*/  UTCHMMA tmem[UR64], gdesc[UR44], tmem[UR14], tmem[UR56], idesc[UR57], UPT ;  /* 0x00ff382c400079ea */ /* 0x0001e2000b80000e */
[----:B------:R-:W-:Y:S01]  /*7610*/  UMOV UR8, UR8 ;  /* 0x0000000800087c82 */ /* 0x000fe20008000000 */
[----:B------:R0:W-:Y:S01]  /*7620*/  UTCHMMA tmem[UR65], gdesc[UR46], tmem[UR14], tmem[UR58], idesc[UR59], UPT ;  /* 0x00ff3a2e410079ea */ /* 0x0001e2000b80000e */
[----:B------:R0:W-:Y:S01]  /*7630*/  UTCHMMA tmem[UR66], gdesc[UR48], tmem[UR14], tmem[UR60], idesc[UR61], UPT ;  /* 0x00ff3c30420079ea */ /* 0x0001e2000b80000e */
[----:B------:R0:W-:Y:S01]  /*7640*/  UTCBAR [UR8], URZ ;  /* 0x000000ff080073e9 */ /* 0x0001e200080000ff */
[----:B------:R-:W-:Y:S01]  /*7650*/  NOP ;  /* 0x0000000000007918 */ /* 0x000fe20000000000 */
.L_x_16:
[----:B------:R-:W-:Y:S01]  /*7660*/  UIADD3 UR23, UPT, UPT, UR23, 0x1, URZ ;  /* 0x0000000117177890 */ /* 0x000fe2000fffe0ff */
[----:B------:R-:W-:Y:S01]  /*7670*/  FFMA R186, R21, R186, R36 ;  /* 0x000000ba15ba7223 */ /* 0x000fe20000000024 */
[----:B------:R-:W-:Y:S01]  /*7680*/  UIADD3 UR6, UPT, UPT, UR6, 0x80, URZ ;  /* 0x0000008006067890 */ /* 0x000fe2000fffe0ff */
[----:B------:R-:W-:Y:S01]  /*7690*/  IADD3 R189, PT, PT, R189, UR22, RZ ;  /* 0x00000016bdbd7c10 */ /* 0x000fe2000fffe0ff */
[----:B------:R-:W-:Y:S01]  /*76a0*/  UISETP.GT.AND UP2, UPT, UR23, 0x1, UPT ;  /* 0x000000011700788c */ /* 0x000fe2000bf44270 */
[----:B------:R-:W-:Y:S02]  /*76b0*/  IADD3 R187, PT, PT, R173, R187, RZ ;  /* 0x000000bbadbb7210 */ /* 0x000fe40007ffe0ff */
[----:B------:R-:W-:Y:S01]  /*76c0*/  MOV R204, UR7 ;  /* 0x0000000700cc7c02 */ /* 0x000fe20008000f00 */
[----:B0-----:R-:W-:Y:S01]  /*76d0*/  USEL UR8, URZ, 0x1, !UP2 ;  /* 0x00000001ff087887 */ /* 0x001fe2000d000000 */
[----:B------:R-:W-:Y:S01]  /*76e0*/  MOV R203, R172 ;  /* 0x000000ac00cb7202 */ /* 0x000fe20000000f00 */
[----:B------:R-:W-:-:S02]  /*76f0*/  USEL UR23, UR23, URZ, !UP2 ;  /* 0x000000ff17177287 */ /* 0x000fc4000d000000 */
[----:B------:R-:W-:Y:S02]  /*7700*/  UISETP.GE.AND UP2, UPT, UR6, UR20, UPT ;  /* 0x000000140600728c */ /* 0x000fe4000bf46270 */
[----:B------:R-:W-:-:S07]  /*7710*/  ULOP3.LUT UR8, UR7, UR8, URZ, 0x3c, !UPT ;  /* 0x0000000807087292 */ /* 0x000fce000f8e3cff */
[----:B------:R-:W-:Y:S05]  /*7720*/  BRA.U !UP2, `(.L_x_17) ;  /* 0xffffffd10abc7547 */ /* 0x000fea000b83ffff */
.L_x_12:
[----:B------:R-:W3:Y:S01]  /*7730*/  LDCU UR4, c[0x0][0x3f0] ;  /* 0x00007e00ff0477ac */ /* 0x000ee20008000800 */
[----:B012---:R-:W-:Y:S01]  /*7740*/  SHF.L.U32 R4, R0, 0x7, RZ ;  /* 0x0000000700047819 */ /* 0x007fe200000006ff */
[----:B------:R-:W-:Y:S01]  /*7750*/  FMUL R3, R186, 8388608 ;  /* 0x4b000000ba037820 */ /* 0x000fe20000400000 */
[----:B------:R-:W-:Y:S02]  /*7760*/  SHF.L.U32 R20, R0, 0x4, RZ ;  /* 0x0000000400147819 */ /* 0x000fe400000006ff */
[----:B------:R-:W-:Y:S02]  /*7770*/  FSETP.GEU.AND P4, PT, R186, 1.175494350822287508e-38, PT ;  /* 0x00800000ba00780b */ /* 0x000fe40003f8e000 */
[----:B------:R-:W-:Y:S02]  /*7780*/  LOP3.LUT R5, R4, 0x800, RZ, 0xc0, !PT ;  /* 0x0000080004057812 */ /* 0x000fe400078ec0ff */
[----:B------:R-:W-:Y:S02]  /*7790*/  LOP3.LUT R4, R20, 0xf0, RZ, 0xc0, !PT ;  /* 0x000000f014047812 */ /* 0x000fe400078ec0ff */
[----:B------:R-:W-:-:S02]  /*77a0*/  FSEL R33, R3, R186, !P4 ;  /* 0x000000ba03217208 */ /* 0x000fc40006000000 */
[----:B------:R-:W-:Y:S02]  /*77b0*/  FSETP.GT.AND P3, PT, |R186|, 8.50705917302346158658e+37, PT ;  /* 0x7e800000ba00780b */ /* 0x000fe40003f64200 */
[----:B------:R-:W-:Y:S02]  /*77c0*/  IADD3 R24, PT, PT, R4, UR13, R5 ;  /* 0x0000000d04187c10 */ /* 0x000fe4000fffe005 */
[----:B------:R-:W-:Y:S01]  /*77d0*/  SHF.R.U32.HI R21, RZ, 0x2, R0 ;  /* 0x00000002ff157819 */ /* 0x000fe20000011600 */
[----:B---3--:R-:W-:Y:S01]  /*77e0*/  UISETP.GE.AND UP0, UPT, UR4, 0x1, UPT ;  /* 0x000000010400788c */ /* 0x008fe2000bf06270 */
[----:B------:R-:W-:-:S08]  /*77f0*/  IADD3 R3, PT, PT, R33, -0x3f3504f3, RZ ;  /* 0xc0cafb0d21037810 */ /* 0x000fd00007ffe0ff */
[----:B------:R-:W-:Y:S05]  /*7800*/  BRA.U !UP0, `(.L_x_18) ;  /* 0x0000000108107547 */ /* 0x000fea000b800000 */
[----:B------:R-:W-:-:S06]  /*7810*/  USHF.L.U32 UR7, UR7, 0x1f, URZ ;  /* 0x0000001f07077899 */ /* 0x000fcc00080006ff */
[----:B------:R-:W-:-:S04]  /*7820*/  MOV R4, UR7 ;  /* 0x0000000700047c02 */ /* 0x000fc80008000f00 */
[----:B------:R-:W0:Y:S02]  /*7830*/  SYNCS.PHASECHK.TRANS64.TRYWAIT P2, [UR17], R4 ;  /* 0x00000004ff0075a7 */ /* 0x000e240008041111 */
[----:B0-----:R-:W-:Y:S05]  /*7840*/  @!P2 BRA `(.L_x_19) ;  /* 0x00000010001ca947 */ /* 0x001fea0003800000 */
.L_x_18:
[----:B------:R-:W-:Y:S01]  /*7850*/  BAR.SYNC.DEFER_BLOCKING 0x0 ;  /* 0x0000000000007b1d */ /* 0x000fe20000010000 */
[C---:B------:R-:W-:Y:S01]  /*7860*/  FSETP.GEU.AND P2, PT, |R186|.reuse, 1.175494350822287508e-38, PT ;  /* 0x00800000ba00780b */ /* 0x040fe20003f4e200 */
[----:B------:R-:W-:Y:S01]  /*7870*/  @P3 FMUL R186, R186, 0.25 ;  /* 0x3e800000baba3820 */ /* 0x000fe20000400000 */
[----:B------:R-:W-:Y:S01]  /*7880*/  LOP3.LUT R23, R21, 0x18, RZ, 0xc0, !PT ;  /* 0x0000001815177812 */ /* 0x000fe200078ec0ff */
[----:B------:R-:W-:Y:S01]  /*7890*/  HFMA2 R27, -RZ, RZ, 1.443359375, -0.2030029296875 ;  /* 0x3dc6b27fff1b7431 */ /* 0x000fe200000001ff */
[----:B------:R-:W-:-:S03]  /*78a0*/  LOP3.LUT R21, R3, 0xff800000, RZ, 0xc0, !PT ;  /* 0xff80000003157812 */ /* 0x000fc600078ec0ff */
[----:B------:R-:W0:Y:S01]  /*78b0*/  LDC R50, c[0x0][0x3e8] ;  /* 0x0000fa00ff327b82 */ /* 0x000e220000000800 */
[----:B------:R-:W-:Y:S01]  /*78c0*/  LOP3.LUT R3, R0, 0x60, RZ, 0xc0, !PT ;  /* 0x0000006000037812 */ /* 0x000fe200078ec0ff */
[----:B------:R-:W1:Y:S01]  /*78d0*/  LDCU.64 UR4, c[0x0][0x3e0] ;  /* 0x00007c00ff0477ac */ /* 0x000e620008000a00 */
[-C--:B------:R-:W-:Y:S02]  /*78e0*/  IADD3 R22, PT, PT, R33, -R21.reuse, RZ ;  /* 0x8000001521167210 */ /* 0x080fe40007ffe0ff */
[----:B------:R-:W-:Y:S02]  /*78f0*/  LEA R32, R3, R24, 0x3 ;  /* 0x0000001803207211 */ /* 0x000fe400078e18ff */
[----:B------:R-:W-:Y:S01]  /*7900*/  LOP3.LUT R25, R20, 0x30, RZ, 0xc0, !PT ;  /* 0x0000003014197812 */ /* 0x000fe200078ec0ff */
[----:B------:R-:W-:Y:S01]  /*7910*/  @!P2 FMUL R186, R186, 16777216 ;  /* 0x4b800000babaa820 */ /* 0x000fe20000400000 */
[----:B------:R-:W-:Y:S01]  /*7920*/  FSEL R20, RZ, -23, P4 ;  /* 0xc1b80000ff147808 */ /* 0x000fe20002000000 */
[----:B------:R-:W-:Y:S01]  /*7930*/  FADD R22, R22, -1 ;  /* 0xbf80000016167421 */ /* 0x000fe20000000000 */
[----:B------:R-:W-:Y:S01]  /*7940*/  I2FP.F32.S32 R21, R21 ;  /* 0x0000001500157245 */ /* 0x000fe20000201400 */
[----:B------:R-:W2:Y:S01]  /*7950*/  MUFU.RCP R3, R186 ;  /* 0x000000ba00037308 */ /* 0x000ea20000001000 */
[----:B------:R-:W-:Y:S01]  /*7960*/  LOP3.LUT R44, R23, 0x1f, R0, 0xf8, !PT ;  /* 0x0000001f172c7812 */ /* 0x000fe200078ef800 */
[----:B------:R-:W3:Y:S01]  /*7970*/  LDC.64 R34, c[0x0][0x398] ;  /* 0x0000e600ff227b82 */ /* 0x000ee20000000a00 */
[----:B------:R-:W-:Y:S01]  /*7980*/  LOP3.LUT R45, R0, 0x7f, RZ, 0xc0, !PT ;  /* 0x0000007f002d7812 */ /* 0x000fe200078ec0ff */
[----:B------:R-:W-:Y:S01]  /*7990*/  FFMA.FTZ R20, R21, 1.1920928955078125e-07, R20 ;  /* 0x3400000015147823 */ /* 0x000fe20000010014 */
[----:B------:R-:W-:-:S02]  /*79a0*/  SHF.L.U32 R23, R44, 0x3, RZ ;  /* 0x000000032c177819 */ /* 0x000fc400000006ff */
[----:B------:R-:W-:Y:S01]  /*79b0*/  SHF.L.U32 R44, R44, 0x4, RZ ;  /* 0x000000042c2c7819 */ /* 0x000fe200000006ff */
[----:B-1----:R-:W-:Y:S01]  /*79c0*/  UIMAD UR4, UR12, UR4, URZ ;  /* 0x000000040c0472a4 */ /* 0x002fe2000f8e02ff */
[----:B------:R-:W-:Y:S01]  /*79d0*/  LOP3.LUT R26, R23, 0xc0, RZ, 0xc0, !PT ;  /* 0x000000c0171a7812 */ /* 0x000fe200078ec0ff */
[----:B------:R-:W1:Y:S02]  /*79e0*/  @!P1 SYNCS.CCTL.IV [UR13+0x7000] ;  /* 0x00700000ff0099b1 */ /* 0x000e64000800000d */
[----:B-1----:R-:W-:Y:S01]  /*79f0*/  BAR.SYNC.DEFER_BLOCKING 0x0 ;  /* 0x0000000000007b1d */ /* 0x002fe20000010000 */
[----:B------:R-:W-:Y:S01]  /*7a00*/  FFMA.FTZ R23, R22, R27, -0.16845393180847167969 ;  /* 0xbe2c7f3016177423 */ /* 0x000fe2000001001b */
[----:B------:R-:W-:Y:S01]  /*7a10*/  IADD3 R46, PT, PT, R26, UR13, R25 ;  /* 0x0000000d1a2e7c10 */ /* 0x000fe2000fffe019 */
[----:B------:R-:W-:Y:S01]  /*7a20*/  USHF.L.U32 UR6, UR4, 0x1, URZ ;  /* 0x0000000104067899 */ /* 0x000fe200080006ff */
[----:B------:R-:W-:Y:S01]  /*7a30*/  LOP3.LUT R44, R44, 0xf0, RZ, 0xc0, !PT ;  /* 0x000000f02c2c7812 */ /* 0x000fe200078ec0ff */
[C---:B------:R-:W-:Y:S01]  /*7a40*/  FFMA.FTZ R23, R22.reuse, R23, 0.1716887056827545166 ;  /* 0x3e2fcf2a16177423 */ /* 0x040fe20000010017 */
[----:B------:R-:W-:Y:S01]  /*7a50*/  LDTM.16dp32bit_t0_t15.x16 R4, tmem[UR15] ;  /* 0x0000000f000479ee */ /* 0x000fe20008a00000 */
[----:B------:R-:W1:Y:S02]  /*7a60*/  LDTM.16dp32bit_t16_t31.x16 R4, tmem[UR15+0x10] ;  /* 0x0000100f000479ee */ /* 0x000e640008a20000 */
[----:B------:R-:W-:-:S04]  /*7a70*/  FFMA.FTZ R23, R22, R23, -0.17900948226451873779 ;  /* 0xbe374e4316177423 */ /* 0x000fc80000010017 */
[----:B------:R-:W-:-:S04]  /*7a80*/  FFMA.FTZ R23, R22, R23, 0.20512372255325317383 ;  /* 0x3e520bf416177423 */ /* 0x000fc80000010017 */
[----:B------:R-:W-:-:S04]  /*7a90*/  FFMA.FTZ R23, R22, R23, -0.24046532809734344482 ;  /* 0xbe763c8b16177423 */ /* 0x000fc80000010017 */
[C---:B------:R-:W-:Y:S01]  /*7aa0*/  FFMA.FTZ R23, R22.reuse, R23, 0.28857114911079406738 ;  /* 0x3e93bf9916177423 */ /* 0x040fe20000010017 */
[----:B------:R-:W4:Y:S01]  /*7ab0*/  @!P1 SYNCS.CCTL.IV [UR13+0x7008] ;  /* 0x00700800ff0099b1 */ /* 0x000f22000800000d */
[----:B------:R-:W-:Y:S02]  /*7ac0*/  NOP ;  /* 0x0000000000007918 */ /* 0x000fe40000000000 */
[----:B------:R-:W-:Y:S01]  /*7ad0*/  FFMA.FTZ R23, R22, R23, -0.36067417263984680176 ;  /* 0xbeb8aa4916177423 */ /* 0x000fe20000010017 */
[----:B------:R-:W-:-:S03]  /*7ae0*/  FSETP.NEU.AND P1, PT, R33, RZ, PT ;  /* 0x000000ff2100720b */ /* 0x000fc60003f2d000 */
[----:B------:R-:W-:Y:S01]  /*7af0*/  FFMA.FTZ R23, R22, R23, 0.48089820146560668945 ;  /* 0x3ef6384a16177423 */ /* 0x000fe20000010017 */
[----:B-1----:R-:W-:Y:S01]  /*7b00*/  @P3 FMUL R6, R6, 0.25 ;  /* 0x3e80000006063820 */ /* 0x002fe20000400000 */
[----:B------:R-:W-:Y:S01]  /*7b10*/  @P3 FMUL R7, R7, 0.25 ;  /* 0x3e80000007073820 */ /* 0x000fe20000400000 */
[----:B------:R-:W-:Y:S01]  /*7b20*/  @P3 FMUL R10, R10, 0.25 ;  /* 0x3e8000000a0a3820 */ /* 0x000fe20000400000 */
[----:B------:R-:W-:Y:S01]  /*7b30*/  @P3 FMUL R11, R11, 0.25 ;  /* 0x3e8000000b0b3820 */ /* 0x000fe20000400000 */
[----:B------:R-:W-:Y:S01]  /*7b40*/  @P3 FMUL R14, R14, 0.25 ;  /* 0x3e8000000e0e3820 */ /* 0x000fe20000400000 */
[----:B------:R-:W-:Y:S01]  /*7b50*/  @!P2 FMUL R6, R6, 16777216 ;  /* 0x4b8000000606a820 */ /* 0x000fe20000400000 */
[----:B------:R-:W-:Y:S01]  /*7b60*/  @P3 FMUL R15, R15, 0.25 ;  /* 0x3e8000000f0f3820 */ /* 0x000fe20000400000 */
[----:B------:R-:W-:Y:S01]  /*7b70*/  @!P2 FMUL R7, R7, 16777216 ;  /* 0x4b8000000707a820 */ /* 0x000fe20000400000 */
[----:B------:R-:W-:Y:S01]  /*7b80*/  @P3 FMUL R18, R18, 0.25 ;  /* 0x3e80000012123820 */ /* 0x000fe20000400000 */
[----:B------:R-:W-:Y:S01]  /*7b90*/  @!P2 FMUL R10, R10, 16777216 ;  /* 0x4b8000000a0aa820 */ /* 0x000fe20000400000 */
[----:B------:R-:W-:Y:S01]  /*7ba0*/  @P3 FMUL R4, R4, 0.25 ;  /* 0x3e80000004043820 */ /* 0x000fe20000400000 */
        /* <DEDUP_REMOVED lines=8> */
[----:B------:R-:W-:Y:S01]  /*7c30*/  @!P2 FMUL R11, R11, 16777216 ;  /* 0x4b8000000b0ba820 */ /* 0x000fe20000400000 */
[----:B------:R-:W-:Y:S01]  /*7c40*/  @!P2 FMUL R14, R14, 16777216 ;  /* 0x4b8000000e0ea820 */ /* 0x000fe20000400000 */
[----:B--2---:R-:W-:Y:S01]  /*7c50*/  FMUL R21, R3, R6 ;  /* 0x0000000603157220 */ /* 0x004fe20000400000 */
[----:B------:R-:W-:Y:S01]  /*7c60*/  @!P2 FMUL R15, R15, 16777216 ;  /* 0x4b8000000f0fa820 */ /* 0x000fe20000400000 */
[C---:B------:R-:W-:Y:S01]  /*7c70*/  FMUL R6, R3.reuse, R7 ;  /* 0x0000000703067220 */ /* 0x040fe20000400000 */
[----:B------:R-:W-:Y:S01]  /*7c80*/  @!P2 FMUL R18, R18, 16777216 ;  /* 0x4b8000001212a820 */ /* 0x000fe20000400000 */
[----:B------:R-:W-:Y:S01]  /*7c90*/  FMUL R7, R3, R10 ;  /* 0x0000000a03077220 */ /* 0x000fe20000400000 */
[----:B------:R-:W-:Y:S01]  /*7ca0*/  @!P2 FMUL R4, R4, 16777216 ;  /* 0x4b8000000404a820 */ /* 0x000fe20000400000 */
        /* <DEDUP_REMOVED lines=20> */
[----:B------:R-:W-:Y:S01]  /*7df0*/  FMUL R18, R3, R19 ;  /* 0x0000001303127220 */ /* 0x000fe20000400000 */
[----:B------:R-:W-:Y:S01]  /*7e00*/  F2FP.BF16.F32.PACK_AB R24, R21, R4 ;  /* 0x000000041518723e */ /* 0x000fe200000010ff */
[----:B------:R-:W-:Y:S01]  /*7e10*/  FFMA.FTZ R23, R22, R23, -0.72134751081466674805 ;  /* 0xbf38aa3b16177423 */ /* 0x000fe20000010017 */
[----:B------:R-:W-:Y:S01]  /*7e20*/  F2FP.BF16.F32.PACK_AB R28, R6, R5 ;  /* 0x00000005061c723e */ /* 0x000fe200000010ff */
[----:B------:R-:W-:Y:S01]  /*7e30*/  IMAD R3, R2, UR5, RZ ;  /* 0x0000000502037c24 */ /* 0x000fe2000f8e02ff */
[----:B------:R-:W-:Y:S01]  /*7e40*/  F2FP.BF16.F32.PACK_AB R25, R7, R8 ;  /* 0x000000080719723e */ /* 0x000fe200000010ff */
[----:B------:R-:W-:Y:S01]  /*7e50*/  FMUL R23, R22, R23 ;  /* 0x0000001716177220 */ /* 0x000fe20000400000 */
[----:B------:R-:W-:Y:S01]  /*7e60*/  F2FP.BF16.F32.PACK_AB R29, R10, R9 ;  /* 0x000000090a1d723e */ /* 0x000fe200000010ff */
[----:B------:R-:W-:Y:S01]  /*7e70*/  UIMAD.WIDE UR4, UR4, 0x2, URZ ;  /* 0x00000002040478a5 */ /* 0x000fe2000f8e02ff */
[----:B------:R-:W-:Y:S01]  /*7e80*/  F2FP.BF16.F32.PACK_AB R26, R11, R12 ;  /* 0x0000000c0b1a723e */ /* 0x000fe200000010ff */
[----:B------:R-:W-:Y:S01]  /*7e90*/  FMUL R23, R22, R23 ;  /* 0x0000001716177220 */ /* 0x000fe20000400000 */
[----:B------:R-:W-:-:S02]  /*7ea0*/  F2FP.BF16.F32.PACK_AB R30, R14, R13 ;  /* 0x0000000d0e1e723e */ /* 0x000fc400000010ff */
[----:B------:R-:W-:Y:S01]  /*7eb0*/  F2FP.BF16.F32.PACK_AB R27, R15, R16 ;  /* 0x000000100f1b723e */ /* 0x000fe200000010ff */
[----:B------:R-:W-:Y:S01]  /*7ec0*/  FFMA.FTZ R23, R22, 1.4426950216293334961, R23 ;  /* 0x3fb8aa3b16177823 */ /* 0x000fe20000010017 */
[----:B------:R-:W-:Y:S02]  /*7ed0*/  F2FP.BF16.F32.PACK_AB R31, R18, R17 ;  /* 0x00000011121f723e */ /* 0x000fe400000010ff */
[----:B------:R-:W-:Y:S01]  /*7ee0*/  SHF.R.U32.HI R7, RZ, 0x6, R0 ;  /* 0x00000006ff077819 */ /* 0x000fe20000011600 */
[----:B----4-:R-:W-:Y:S01]  /*7ef0*/  STS.128 [R32], R24 ;  /* 0x0000001820007388 */ /* 0x010fe20000000c00 */
[----:B------:R-:W-:Y:S01]  /*7f00*/  ISETP.GE.U32.AND P2, PT, R33, 0x7f800000, PT ;  /* 0x7f8000002100780c */ /* 0x000fe20003f46070 */
[----:B------:R-:W-:Y:S01]  /*7f10*/  FADD R20, R20, R23 ;  /* 0x0000001714147221 */ /* 0x000fe20000000000 */
[----:B------:R-:W-:Y:S01]  /*7f20*/  SGXT.U32 R7, R7, 0x1 ;  /* 0x000000010707781a */ /* 0x000fe20000000000 */
[----:B------:R1:W-:Y:S01]  /*7f30*/  STS.128 [R32+0x400], R28 ;  /* 0x0004001c20007388 */ /* 0x0003e20000000c00 */
[----:B------:R-:W-:Y:S01]  /*7f40*/  SHF.L.U32 R5, R3, 0x1, RZ ;  /* 0x0000000103057819 */ /* 0x000fe200000006ff */
[----:B------:R-:W2:Y:S02]  /*7f50*/  LDCU UR4, c[0x0][0x3ec] ;  /* 0x00007d80ff0477ac */ /* 0x000ea40008000800 */
[----:B0-----:R-:W-:-:S05]  /*7f60*/  IMAD R7, R7, R50, RZ ;  /* 0x0000003207077224 */ /* 0x001fca00078e02ff */
[C---:B------:R-:W-:Y:S02]  /*7f70*/  LEA R9, R50.reuse, R7, 0x1 ;  /* 0x0000000732097211 */ /* 0x040fe400078e08ff */
[----:B------:R-:W-:Y:S02]  /*7f80*/  @P2 MOV R4, 0x7f800000 ;  /* 0x7f80000000042802 */ /* 0x000fe40000000f00 */
[C---:B------:R-:W-:Y:S02]  /*7f90*/  LEA R11, R50.reuse, R9, 0x1 ;  /* 0x00000009320b7211 */ /* 0x040fe400078e08ff */
[----:B-1----:R-:W-:Y:S01]  /*7fa0*/  LEA R30, R45, UR13, 0x4 ;  /* 0x0000000d2d1e7c11 */ /* 0x002fe2000f8e20ff */
[----:B------:R-:W-:Y:S01]  /*7fb0*/  BAR.SYNC.DEFER_BLOCKING 0x0 ;  /* 0x0000000000007b1d */ /* 0x000fe20000010000 */
[C---:B------:R-:W-:Y:S01]  /*7fc0*/  LEA R12, R50.reuse, R11, 0x1 ;  /* 0x0000000b320c7211 */ /* 0x040fe200078e08ff */
[----:B------:R-:W-:Y:S01]  /*7fd0*/  @P2 FFMA.FTZ R20, R33, R4, +INF ;  /* 0x7f80000021142423 */ /* 0x000fe20000010004 */
[----:B------:R-:W-:Y:S01]  /*7fe0*/  IMAD.HI R4, R3, 0x2, RZ ;  /* 0x0000000203047827 */ /* 0x000fe200078e02ff */
[----:B---3--:R-:W-:Y:S01]  /*7ff0*/  IADD3 R34, P2, P3, R5, UR6, R34 ;  /* 0x0000000605227c10 */ /* 0x008fe2000fb5e022 */
[----:B--2---:R-:W-:Y:S01]  /*8000*/  UIMAD UR4, UR12, UR4, URZ ;  /* 0x000000040c0472a4 */ /* 0x004fe2000f8e02ff */
[----:B------:R-:W-:-:S02]  /*8010*/  LEA R13, R50, R12, 0x1 ;  /* 0x0000000c320d7211 */ /* 0x000fc400078e08ff */
[----:B------:R-:W-:Y:S01]  /*8020*/  IADD3.X R48, PT, PT, R4, UR5, R35, P2, P3 ;  /* 0x0000000504307c10 */ /* 0x000fe200097e6423 */
[----:B------:R-:W-:Y:S01]  /*8030*/  USHF.L.U32 UR6, UR4, 0x2, URZ ;  /* 0x0000000204067899 */ /* 0x000fe200080006ff */
[----:B------:R-:W-:Y:S01]  /*8040*/  LEA R0, R50, R13, 0x1 ;  /* 0x0000000d32007211 */ /* 0x000fe200078e08ff */
[----:B------:R-:W-:Y:S01]  /*8050*/  UIMAD.WIDE UR4, UR4, 0x4, URZ ;  /* 0x00000004040478a5 */ /* 0x000fe2000f8e02ff */
[----:B------:R-:W-:Y:S02]  /*8060*/  FSEL R3, R20, -INF , P1 ;  /* 0xff80000014037808 */ /* 0x000fe40000800000 */
[C---:B------:R-:W-:Y:S02]  /*8070*/  LEA R17, R50.reuse, R0, 0x1 ;  /* 0x0000000032117211 */ /* 0x040fe400078e08ff */
[----:B------:R-:W-:Y:S01]  /*8080*/  LEA R4, P1, R7, R34, 0x1 ;  /* 0x0000002207047211 */ /* 0x000fe200078208ff */
[----:B------:R-:W-:Y:S01]  /*8090*/  FFMA R3, R3, 0.69314718246459960938, R172 ;  /* 0x3f31721803037823 */ /* 0x000fe200000000ac */
[----:B------:R-:W-:-:S02]  /*80a0*/  LEA R19, R50, R17, 0x1 ;  /* 0x0000001132137211 */ /* 0x000fc400078e08ff */
[----:B------:R-:W-:Y:S02]  /*80b0*/  LEA R6, P2, R9, R34, 0x1 ;  /* 0x0000002209067211 */ /* 0x000fe400078408ff */
[C---:B------:R-:W-:Y:S01]  /*80c0*/  LEA R21, R50.reuse, R19, 0x1 ;  /* 0x0000001332157211 */ /* 0x040fe200078e08ff */
[----:B------:R-:W0:Y:S01]  /*80d0*/  LDS.128 R36, [R30] ;  /* 0x000000001e247984 */ /* 0x000e220000000c00 */
[-C--:B------:R-:W-:Y:S02]  /*80e0*/  LEA.HI.X.SX32 R5, R7, R48.reuse, 0x1, P1 ;  /* 0x0000003007057211 */ /* 0x080fe400008f0eff */
[----:B------:R-:W-:Y:S01]  /*80f0*/  LEA R23, R50, R21, 0x1 ;  /* 0x0000001532177211 */ /* 0x000fe200078e08ff */
[----:B------:R-:W1:Y:S01]  /*8100*/  LDS.128 R40, [R30+0x800] ;  /* 0x000800001e287984 */ /* 0x000e620000000c00 */
[----:B------:R-:W-:Y:S02]  /*8110*/  LEA.HI.X.SX32 R7, R9, R48, 0x1, P2 ;  /* 0x0000003009077211 */ /* 0x000fe400010f0eff */
[----:B------:R-:W-:-:S02]  /*8120*/  LEA R14, P2, R0, R34, 0x1 ;  /* 0x00000022000e7211 */ /* 0x000fc400078408ff */
[----:B------:R-:W-:Y:S02]  /*8130*/  LEA R25, R50, R23, 0x1 ;  /* 0x0000001732197211 */ /* 0x000fe400078e08ff */
[CC--:B------:R-:W-:Y:S02]  /*8140*/  LEA R8, P1, R11.reuse, R34.reuse, 0x1 ;  /* 0x000000220b087211 */ /* 0x0c0fe400078208ff */
[----:B------:R-:W-:Y:S02]  /*8150*/  LEA R10, P3, R12, R34, 0x1 ;  /* 0x000000220c0a7211 */ /* 0x000fe400078608ff */
[-C--:B------:R-:W-:Y:S02]  /*8160*/  LEA.HI.X.SX32 R15, R0, R48.reuse, 0x1, P2 ;  /* 0x00000030000f7211 */ /* 0x080fe400010f0eff */
[----:B------:R-:W-:Y:S02]  /*8170*/  LEA R0, R50, R25, 0x1 ;  /* 0x0000001932007211 */ /* 0x000fe400078e08ff */
[----:B------:R-:W-:-:S02]  /*8180*/  LEA.HI.X.SX32 R9, R11, R48, 0x1, P1 ;  /* 0x000000300b097211 */ /* 0x000fc400008f0eff */
[----:B------:R-:W-:Y:S02]  /*8190*/  LEA.HI.X.SX32 R11, R12, R48, 0x1, P3 ;  /* 0x000000300c0b7211 */ /* 0x000fe400018f0eff */
[----:B------:R-:W-:Y:S02]  /*81a0*/  LEA R12, P1, R13, R34, 0x1 ;  /* 0x000000220d0c7211 */ /* 0x000fe400078208ff */
[----:B------:R-:W-:Y:S02]  /*81b0*/  LEA R29, R50, R0, 0x1 ;  /* 0x00000000321d7211 */ /* 0x000fe400078e08ff */
[-C--:B------:R-:W-:Y:S02]  /*81c0*/  LEA R16, P3, R17, R34.reuse, 0x1 ;  /* 0x0000002211107211 */ /* 0x080fe400078608ff */
[----:B------:R-:W-:Y:S02]  /*81d0*/  LEA R20, P2, R21, R34, 0x1 ;  /* 0x0000002215147211 */ /* 0x000fe400078408ff */
[----:B------:R-:W-:-:S02]  /*81e0*/  LEA.HI.X.SX32 R13, R13, R48, 0x1, P1 ;  /* 0x000000300d0d7211 */ /* 0x000fc400008f0eff */
[----:B------:R-:W-:Y:S02]  /*81f0*/  LEA R18, P1, R19, R34, 0x1 ;  /* 0x0000002213127211 */ /* 0x000fe400078208ff */
[----:B------:R-:W-:Y:S02]  /*8200*/  LEA R31, R50, R29, 0x1 ;  /* 0x0000001d321f7211 */ /* 0x000fe400078e08ff */
[----:B------:R-:W-:Y:S02]  /*8210*/  LEA.HI.X.SX32 R17, R17, R48, 0x1, P3 ;  /* 0x0000003011117211 */ /* 0x000fe400018f0eff */
[----:B------:R-:W-:Y:S01]  /*8220*/  LEA R22, P3, R23, R34, 0x1 ;  /* 0x0000002217167211 */ /* 0x000fe200078608ff */
[----:B0-----:R0:W-:Y:S01]  /*8230*/  STG.E.U16 desc[UR28][R4.64], R36 ;  /* 0x0000002404007986 */ /* 0x0011e2000c10151c */
[----:B------:R-:W-:Y:S02]  /*8240*/  PRMT R47, R36, 0x7632, R47 ;  /* 0x00007632242f7816 */ /* 0x000fe4000000002f */
[----:B------:R-:W-:-:S02]  /*8250*/  LEA.HI.X.SX32 R21, R21, R48, 0x1, P2 ;  /* 0x0000003015157211 */ /* 0x000fc400010f0eff */
[----:B------:R-:W-:Y:S01]  /*8260*/  LEA R26, P2, R0, R34, 0x1 ;  /* 0x00000022001a7211 */ /* 0x000fe200078408ff */
[----:B------:R2:W-:Y:S01]  /*8270*/  STG.E.U16 desc[UR28][R6.64], R47 ;  /* 0x0000002f06007986 */ /* 0x0005e2000c10151c */
[----:B------:R-:W-:Y:S02]  /*8280*/  LEA.HI.X.SX32 R19, R19, R48, 0x1, P1 ;  /* 0x0000003013137211 */ /* 0x000fe400008f0eff */
[----:B------:R-:W-:Y:S01]  /*8290*/  LEA R33, R50, R31, 0x1 ;  /* 0x0000001f32217211 */ /* 0x000fe200078e08ff */
[----:B------:R3:W-:Y:S01]  /*82a0*/  STG.E.U16 desc[UR28][R8.64], R37 ;  /* 0x0000002508007986 */ /* 0x0007e2000c10151c */
[----:B------:R-:W-:Y:S02]  /*82b0*/  LEA R24, P1, R25, R34, 0x1 ;  /* 0x0000002219187211 */ /* 0x000fe400078208ff */
[----:B0-----:R-:W-:Y:S02]  /*82c0*/  PRMT R5, R37, 0x7632, R5 ;  /* 0x0000763225057816 */ /* 0x001fe40000000005 */
[----:B------:R-:W-:-:S02]  /*82d0*/  LEA.HI.X.SX32 R23, R23, R48, 0x1, P3 ;  /* 0x0000003017177211 */ /* 0x000fc400018f0eff */
[----:B------:R-:W-:Y:S01]  /*82e0*/  LEA R28, P3, R29, R34, 0x1 ;  /* 0x000000221d1c7211 */ /* 0x000fe200078608ff */
[----:B------:R1:W-:Y:S01]  /*82f0*/  STG.E.U16 desc[UR28][R10.64], R5 ;  /* 0x000000050a007986 */ /* 0x0003e2000c10151c */
[----:B--2---:R-:W-:Y:S02]  /*8300*/  PRMT R7, R38, 0x7632, R7 ;  /* 0x0000763226077816 */ /* 0x004fe40000000007 */
[-C--:B------:R-:W-:Y:S01]  /*8310*/  LEA.HI.X.SX32 R27, R0, R48.reuse, 0x1, P2 ;  /* 0x00000030001b7211 */ /* 0x080fe200010f0eff */
[----:B------:R0:W-:Y:S01]  /*8320*/  STG.E.U16 desc[UR28][R12.64], R38 ;  /* 0x000000260c007986 */ /* 0x0001e2000c10151c */
[----:B------:R-:W-:Y:S02]  /*8330*/  LEA R0, R50, R33, 0x1 ;  /* 0x0000002132007211 */ /* 0x000fe400078e08ff */
[----:B---3--:R-:W-:Y:S01]  /*8340*/  PRMT R9, R39, 0x7632, R9 ;  /* 0x0000763227097816 */ /* 0x008fe20000000009 */
[----:B------:R2:W-:Y:S01]  /*8350*/  STG.E.U16 desc[UR28][R14.64], R7 ;  /* 0x000000070e007986 */ /* 0x0005e2000c10151c */
[----:B------:R-:W-:-:S02]  /*8360*/  LEA.HI.X.SX32 R25, R25, R48, 0x1, P1 ;  /* 0x0000003019197211 */ /* 0x000fc400008f0eff */
[----:B------:R-:W-:Y:S01]  /*8370*/  LEA R30, P1, R31, R34, 0x1 ;  /* 0x000000221f1e7211 */ /* 0x000fe200078208ff */
[----:B------:R-:W-:Y:S01]  /*8380*/  STG.E.U16 desc[UR28][R16.64], R39 ;  /* 0x0000002710007986 */ /* 0x000fe2000c10151c */
[----:B-1----:R-:W-:Y:S02]  /*8390*/  PRMT R11, R40, 0x7632, R11 ;  /* 0x00007632280b7816 */ /* 0x002fe4000000000b */
[----:B------:R-:W-:Y:S01]  /*83a0*/  LEA.HI.X.SX32 R29, R29, R48, 0x1, P3 ;  /* 0x000000301d1d7211 */ /* 0x000fe200018f0eff */
[----:B------:R1:W-:Y:S01]  /*83b0*/  STG.E.U16 desc[UR28][R18.64], R9 ;  /* 0x0000000912007986 */ /* 0x0003e2000c10151c */
[-C--:B------:R-:W-:Y:S02]  /*83c0*/  LEA R32, P2, R33, R34.reuse, 0x1 ;  /* 0x0000002221207211 */ /* 0x080fe400078408ff */
[----:B------:R-:W-:Y:S01]  /*83d0*/  LEA R34, P3, R0, R34, 0x1 ;  /* 0x0000002200227211 */ /* 0x000fe200078608ff */
[----:B------:R-:W-:Y:S01]  /*83e0*/  STG.E.U16 desc[UR28][R20.64], R40 ;  /* 0x0000002814007986 */ /* 0x000fe2000c10151c */
[----:B0-----:R-:W-:-:S02]  /*83f0*/  PRMT R13, R41, 0x7632, R13 ;  /* 0x00007632290d7816 */ /* 0x001fc4000000000d */
[-C--:B------:R-:W-:Y:S01]  /*8400*/  LEA.HI.X.SX32 R31, R31, R48.reuse, 0x1, P1 ;  /* 0x000000301f1f7211 */ /* 0x080fe200008f0eff */
[----:B------:R-:W-:Y:S01]  /*8410*/  STG.E.U16 desc[UR28][R22.64], R11 ;  /* 0x0000000b16007986 */ /* 0x000fe2000c10151c */
[----:B--2---:R-:W-:Y:S02]  /*8420*/  PRMT R15, R42, 0x7632, R15 ;  /* 0x000076322a0f7816 */ /* 0x004fe4000000000f */
[-C--:B------:R-:W-:Y:S01]  /*8430*/  LEA.HI.X.SX32 R33, R33, R48.reuse, 0x1, P2 ;  /* 0x0000003021217211 */ /* 0x080fe200010f0eff */
[----:B------:R-:W-:Y:S01]  /*8440*/  STG.E.U16 desc[UR28][R24.64], R41 ;  /* 0x0000002918007986 */ /* 0x000fe2000c10151c */
[----:B------:R-:W-:Y:S01]  /*8450*/  LEA.HI.X.SX32 R35, R0, R48, 0x1, P3 ;  /* 0x0000003000237211 */ /* 0x000fe200018f0eff */
[----:B-1----:R-:W0:Y:S01]  /*8460*/  LDC.64 R8, c[0x0][0x3a0] ;  /* 0x0000e800ff087b82 */ /* 0x002e220000000a00 */
[----:B------:R-:W-:Y:S01]  /*8470*/  PRMT R17, R43, 0x7632, R17 ;  /* 0x000076322b117816 */ /* 0x000fe20000000011 */
[----:B------:R-:W-:Y:S01]  /*8480*/  STG.E.U16 desc[UR28][R26.64], R13 ;  /* 0x0000000d1a007986 */ /* 0x000fe2000c10151c */
[----:B------:R-:W-:Y:S01]  /*8490*/  ISETP.GE.U32.AND P1, PT, R45, 0x40, PT ;  /* 0x000000402d00780c */ /* 0x000fe20003f26070 */
[C---:B------:R-:W-:Y:S01]  /*84a0*/  IMAD.HI R0, R2.reuse, 0x4, RZ ;  /* 0x0000000402007827 */ /* 0x040fe200078e02ff */
[----:B------:R-:W-:Y:S01]  /*84b0*/  SHF.L.U32 R5, R2, 0x2, RZ ;  /* 0x0000000202057819 */ /* 0x000fe200000006ff */
[----:B------:R-:W-:Y:S04]  /*84c0*/  STG.E.U16 desc[UR28][R28.64], R42 ;  /* 0x0000002a1c007986 */ /* 0x000fe8000c10151c */
[----:B------:R-:W-:Y:S04]  /*84d0*/  STG.E.U16 desc[UR28][R30.64], R15 ;  /* 0x0000000f1e007986 */ /* 0x000fe8000c10151c */
[----:B------:R-:W-:Y:S04]  /*84e0*/  STG.E.U16 desc[UR28][R32.64], R43 ;  /* 0x0000002b20007986 */ /* 0x000fe8000c10151c */
[----:B------:R-:W-:Y:S01]  /*84f0*/  STG.E.U16 desc[UR28][R34.64], R17 ;  /* 0x0000001122007986 */ /* 0x000fe2000c10151c */
[----:B------:R-:W-:Y:S01]  /*8500*/  BAR.SYNC.DEFER_BLOCKING 0x0 ;  /* 0x0000000000007b1d */ /* 0x000fe20000010000 */
[----:B0-----:R-:W-:-:S05]  /*8510*/  IADD3 R2, P2, P3, R5, UR6, R8 ;  /* 0x0000000605027c10 */ /* 0x001fca000fb5e008 */
[----:B------:R0:W-:Y:S02]  /*8520*/  STSM.16.M88 [R46], R3 ;  /* 0x000000032e007844 */ /* 0x0001e40000000000 */
[----:B------:R-:W-:Y:S01]  /*8530*/  BAR.SYNC.DEFER_BLOCKING 0x0 ;  /* 0x0000000000007b1d */ /* 0x000fe20000010000 */
[----:B0-----:R-:W-:-:S05]  /*8540*/  IADD3.X R3, PT, PT, R0, UR5, R9, P2, P3 ;  /* 0x0000000500037c10 */ /* 0x001fca00097e6409 */
[----:B------:R-:W0:Y:S04]  /*8550*/  LDSM.16.M88 R7, [R44+UR13] ;  /* 0x0000000d2c07783b */ /* 0x000e280008000000 */
[----:B0-----:R0:W-:Y:S01]  /*8560*/  @!P1 STG.E desc[UR28][R2.64], R7 ;  /* 0x0000000702009986 */ /* 0x0011e2000c10191c */
[----:B------:R-:W-:Y:S06]  /*8570*/  BAR.SYNC.DEFER_BLOCKING 0x0 ;  /* 0x0000000000007b1d */ /* 0x000fec0000010000 */
[----:B------:R-:W-:Y:S05]  /*8580*/  @P0 BRA `(.L_x_20) ;  /* 0x0000000000a00947 */ /* 0x000fea0003800000 */
[----:B------:R-:W1:Y:S01]  /*8590*/  S2UR UR5, SR_CgaCtaId ;  /* 0x00000000000579c3 */ /* 0x000e620000008800 */
[----:B------:R-:W-:Y:S01]  /*85a0*/  NOP ;  /* 0x0000000000007918 */ /* 0x000fe20000000000 */
[----:B------:R-:W-:Y:S01]  /*85b0*/  UMOV UR4, 0x50 ;  /* 0x0000005000047882 */ /* 0x000fe20000000000 */
[----:B------:R-:W-:Y:S02]  /*85c0*/  MOV R0, UR14 ;  /* 0x0000000e00007c02 */ /* 0x000fe40008000f00 */
[----:B0-----:R-:W-:Y:S02]  /*85d0*/  MOV R3, 0xf ;  /* 0x0000000f00037802 */ /* 0x001fe40000000f00 */
[----:B------:R-:W-:Y:S02]  /*85e0*/  LOP3.LUT R0, R0, 0xffff, RZ, 0xc0, !PT ;  /* 0x0000ffff00007812 */ /* 0x000fe400078ec0ff */
[----:B------:R-:W-:Y:S02]  /*85f0*/  MOV R7, 0x1 ;  /* 0x0000000100077802 */ /* 0x000fe40000000f00 */
[----:B------:R-:W-:-:S04]  /*8600*/  SHF.R.U32.HI R0, RZ, 0x5, R0 ;  /* 0x00000005ff007819 */ /* 0x000fc80000011600 */
[----:B------:R-:W-:Y:S02]  /*8610*/  IADD3 R2, PT, PT, R0, 0x10, RZ ;  /* 0x0000001000027810 */ /* 0x000fe40007ffe0ff */
[----:B------:R-:W-:Y:S01]  /*8620*/  SHF.L.U32 R0, R3, R0, RZ ;  /* 0x0000000003007219 */ /* 0x000fe200000006ff */
[----:B-1----:R-:W-:Y:S01]  /*8630*/  ULEA UR6, UR5, UR4, 0x18 ;  /* 0x0000000405067291 */ /* 0x002fe2000f8ec0ff */
[----:B------:R-:W-:-:S04]  /*8640*/  SHF.L.U32 R3, R7, R2, RZ ;  /* 0x0000000207037219 */ /* 0x000fc800000006ff */
[----:B------:R-:W-:-:S04]  /*8650*/  LOP3.LUT R0, R3, R0, RZ, 0xfc, !PT ;  /* 0x0000000003007212 */ /* 0x000fc800078efcff */
[----:B------:R-:W0:Y:S01]  /*8660*/  LDS R5, [UR6] ;  /* 0x00000006ff057984 */ /* 0x000e220008000800 */
[C---:B------:R-:W-:Y:S02]  /*8670*/  LOP3.LUT R2, R0.reuse, 0xffff, RZ, 0xc0, !PT ;  /* 0x0000ffff00027812 */ /* 0x040fe400078ec0ff */
[----:B0-----:R-:W-:-:S04]  /*8680*/  LOP3.LUT R3, R0, 0xffff, R5, 0x80, !PT ;  /* 0x0000ffff00037812 */ /* 0x001fc800078e8005 */
[----:B------:R-:W-:-:S13]  /*8690*/  ISETP.NE.AND P0, PT, R3, R2, PT ;  /* 0x000000020300720c */ /* 0x000fda0003f05270 */
[----:B------:R-:W-:Y:S05]  /*86a0*/  @P0 BRA `(.L_x_21) ;  /* 0x0000000000500947 */ /* 0x000fea0003800000 */
[----:B------:R-:W-:Y:S02]  /*86b0*/  SHF.R.U32.HI R5, RZ, 0x10, R5 ;  /* 0x00000010ff057819 */ /* 0x000fe40000011605 */
[----:B------:R-:W-:-:S04]  /*86c0*/  SHF.R.U32.HI R2, RZ, 0x10, R0 ;  /* 0x00000010ff027819 */ /* 0x000fc80000011600 */
[----:B------:R-:W-:-:S04]  /*86d0*/  LOP3.LUT R5, R5, R2, RZ, 0xc0, !PT ;  /* 0x0000000205057212 */ /* 0x000fc800078ec0ff */
[----:B------:R-:W-:-:S13]  /*86e0*/  ISETP.NE.AND P0, PT, R5, R2, PT ;  /* 0x000000020500720c */ /* 0x000fda0003f05270 */
[----:B------:R-:W-:Y:S05]  /*86f0*/  @P0 BRA `(.L_x_22) ;  /* 0x0000000000300947 */ /* 0x000fea0003800000 */
[----:B------:R-:W-:Y:S01]  /*8700*/  R2UR UR4, R0 ;  /* 0x00000000000472ca */ /* 0x000fe200000e0000 */
[----:B------:R-:W-:Y:S01]  /*8710*/  VOTEU.ANY UR5, UPT, PT ;  /* 0x0000000000057886 */ /* 0x000fe200038e0100 */
[----:B------:R-:W0:Y:S01]  /*8720*/  S2R R0, SR_LANEID ;  /* 0x0000000000007919 */ /* 0x000e220000000000 */
[----:B------:R-:W-:-:S10]  /*8730*/  UFLO.U32 UR5, UR5 ;  /* 0x00000005000572bd */ /* 0x000fd400080e0000 */
[----:B------:R-:W-:-:S06]  /*8740*/  ULOP3.LUT UR4, URZ, UR4, URZ, 0x33, !UPT ;  /* 0x00000004ff047292 */ /* 0x000fcc000f8e33ff */
[----:B------:R-:W-:-:S04]  /*8750*/  MOV R2, UR4 ;  /* 0x0000000400027c02 */ /* 0x000fc80008000f00 */
[----:B------:R-:W1:Y:S02]  /*8760*/  REDUX UR7, R2 ;  /* 0x00000000020773c4 */ /* 0x000e640000000000 */
[----:B------:R2:W-:Y:S01]  /*8770*/  UTCATOMSWS.AND URZ, UR4 ;  /* 0x0000000400ff79e3 */ /* 0x0005e20008000000 */
[----:B0-----:R-:W-:Y:S02]  /*8780*/  ISETP.EQ.U32.AND P0, PT, R0, UR5, PT ;  /* 0x0000000500007c0c */ /* 0x001fe4000bf02070 */
[----:B-1----:R-:W-:-:S11]  /*8790*/  MOV R0, UR7 ;  /* 0x0000000700007c02 */ /* 0x002fd60008000f00 */
[----:B------:R2:W-:Y:S01]  /*87a0*/  @P0 ATOMS.AND RZ, [UR6], R0 ;  /* 0x00000000ffff098c */ /* 0x0005e2000a800006 */
[----:B------:R-:W-:Y:S05]  /*87b0*/  BRA `(.L_x_20) ;  /* 0x0000000000147947 */ /* 0x000fea0003800000 */
.L_x_22:
[----:B------:R-:W-:-:S07]  /*87c0*/  MOV R2, 0x87e0 ;  /* 0x000087e000027802 */ /* 0x000fce0000000f00 */
[----:B------:R-:W-:Y:S05]  /*87d0*/  CALL.REL.NOINC `($__internal_0_$__cuda_sm10x_tcgen05_guardrail_trap_col_being_dealloced_not_returned_by_alloc) ;  /* 0x0000000000447944 */ /* 0x000fea0003c00000 */
[----:B------:R-:W-:Y:S05]  /*87e0*/  BRA `(.L_x_20) ;  /* 0x0000000000087947 */ /* 0x000fea0003800000 */
.L_x_21:
[----:B------:R-:W-:-:S07]  /*87f0*/  MOV R2, 0x8810 ;  /* 0x0000881000027802 */ /* 0x000fce0000000f00 */
[----:B------:R-:W-:Y:S05]  /*8800*/  CALL.REL.NOINC `($__internal_2_$__cuda_sm10x_tcgen05_guardrail_trap_unallocated_columns_being_dealloced) ;  /* 0x0000000000507944 */ /* 0x000fea0003c00000 */
.L_x_20:
[----:B------:R-:W-:Y:S01]  /*8810*/  NOP ;  /* 0x0000000000007918 */ /* 0x000fe20000000000 */
[----:B--2---:R-:W-:Y:S05]  /*8820*/  EXIT ;  /* 0x000000000000794d */ /* 0x004fea0003800000 */
.L_x_8:
[----:B------:R-:W1:Y:S02]  /*8830*/  SYNCS.PHASECHK.TRANS64.TRYWAIT P4, [UR13+0x2000], RZ ;  /* 0x002000ffff0075a7 */ /* 0x000e64000808110d */
[----:B-1----:R-:W-:Y:S05]  /*8840*/  @!P4 BRA `(.L_x_8) ;  /* 0xfffffffc00f8c947 */ /* 0x002fea000383ffff */
[----:B------:R-:W-:Y:S05]  /*8850*/  BRA `(.L_x_7) ;  /* 0xffffff9000d87947 */ /* 0x000fea000383ffff */
.L_x_14:
[----:B------:R-:W1:Y:S02]  /*8860*/  SYNCS.PHASECHK.TRANS64.TRYWAIT P2, [UR13+0x7010], RZ ;  /* 0x007010ffff0075a7 */ /* 0x000e64000804110d */
[----:B-1----:R-:W-:Y:S05]  /*8870*/  @!P2 BRA `(.L_x_14) ;  /* 0xfffffffc00f8a947 */ /* 0x002fea000383ffff */
[----:B------:R-:W-:Y:S05]  /*8880*/  BRA `(.L_x_23) ;  /* 0xffffffc800687947 */ /* 0x000fea000383ffff */
.L_x_15:
[----:B------:R-:W1:Y:S02]  /*8890*/  SYNCS.PHASECHK.TRANS64.TRYWAIT P2, [UR17], R204 ;  /* 0x000000ccff0075a7 */ /* 0x000e640008041111 */
[----:B-1----:R-:W-:Y:S05]  /*88a0*/  @!P2 BRA `(.L_x_15) ;  /* 0xfffffffc00f8a947 */ /* 0x002fea000383ffff */
[----:B------:R-:W-:Y:S05]  /*88b0*/  BRA `(.L_x_24) ;  /* 0xffffffe0001c7947 */ /* 0x000fea000383ffff */
.L_x_19:
[----:B------:R-:W0:Y:S02]  /*88c0*/  SYNCS.PHASECHK.TRANS64.TRYWAIT P2, [UR17], R4 ;  /* 0x00000004ff0075a7 */ /* 0x000e240008041111 */
[----:B0-----:R-:W-:Y:S05]  /*88d0*/  @!P2 BRA `(.L_x_19) ;  /* 0xfffffffc00f8a947 */ /* 0x001fea000383ffff */
[----:B------:R-:W-:Y:S05]  /*88e0*/  BRA `(.L_x_18) ;  /* 0xffffffec00d87947 */ /* 0x000fea000383ffff */
        .weak           $__internal_0_$__cuda_sm10x_tcgen05_guardrail_trap_col_being_dealloced_not_returned_by_alloc
        .type           $__internal_0_$__cuda_sm10x_tcgen05_guardrail_trap_col_being_dealloced_not_returned_by_alloc,@function
        .size           $__internal_0_$__cuda_sm10x_tcgen05_guardrail_trap_col_being_dealloced_not_returned_by_alloc,($__internal_1_$__cuda_sm10x_tcgen05_guardrail_trap_phase_invalid_during_alloc - $__internal_0_$__cuda_sm10x_tcgen05_guardrail_trap_col_being_dealloced_not_returned_by_alloc)
$__internal_0_$__cuda_sm10x_tcgen05_guardrail_trap_col_being_dealloced_not_returned_by_alloc:
[----:B------:R-:W-:Y:S05]  /*88f0*/  BPT.TRAP 0x1 ;  /* 0x000000040000795c */ /* 0x000fea0000300000 */
[----:B------:R-:W-:-:S04]  /*8900*/  HFMA2 R3, -RZ, RZ, 0, 0 ;  /* 0x00000000ff037431 */ /* 0x000fc800000001ff */
[----:B------:R-:W-:Y:S05]  /*8910*/  RET.REL.NODEC R2 `(attn_fwd) ;  /* 0xffffff7402b87950 */ /* 0x000fea0003c3ffff */
        .weak           $__internal_1_$__cuda_sm10x_tcgen05_guardrail_trap_phase_invalid_during_alloc
        .type           $__internal_1_$__cuda_sm10x_tcgen05_guardrail_trap_phase_invalid_during_alloc,@function
        .size           $__internal_1_$__cuda_sm10x_tcgen05_guardrail_trap_phase_invalid_during_alloc,($__internal_2_$__cuda_sm10x_tcgen05_guardrail_trap_unallocated_columns_being_dealloced - $__internal_1_$__cuda_sm10x_tcgen05_guardrail_trap_phase_invalid_during_alloc)
$__internal_1_$__cuda_sm10x_tcgen05_guardrail_trap_phase_invalid_during_alloc:
[----:B------:R-:W-:Y:S05]  /*8920*/  BPT.TRAP 0x1 ;  /* 0x000000040000795c */ /* 0x000fea0000300000 */
[----:B------:R-:W-:-:S04]  /*8930*/  MOV R3, 0x0 ;  /* 0x0000000000037802 */ /* 0x000fc80000000f00 */
[----:B------:R-:W-:Y:S05]  /*8940*/  RET.REL.NODEC R2 `(attn_fwd) ;  /* 0xffffff7402ac7950 */ /* 0x000fea0003c3ffff */
        .weak           $__internal_2_$__cuda_sm10x_tcgen05_guardrail_trap_unallocated_columns_being_dealloced
        .type           $__internal_2_$__cuda_sm10x_tcgen05_guardrail_trap_unallocated_columns_being_dealloced,@function
        .size           $__internal_2_$__cuda_sm10x_tcgen05_guardrail_trap_unallocated_columns_being_dealloced,(.L_x_28 - $__internal_2_$__cuda_sm10x_tcgen05_guardrail_trap_unallocated_columns_being_dealloced)
$__internal_2_$__cuda_sm10x_tcgen05_guardrail_trap_unallocated_columns_being_dealloced:
[----:B------:R-:W-:Y:S05]  /*8950*/  BPT.TRAP 0x1 ;  /* 0x000000040000795c */ /* 0x000fea0000300000 */
[----:B------:R-:W-:-:S04]  /*8960*/  HFMA2 R3, -RZ, RZ, 0, 0 ;  /* 0x00000000ff037431 */ /* 0x000fc800000001ff */
[----:B------:R-:W-:Y:S05]  /*8970*/  RET.REL.NODEC R2 `(attn_fwd) ;  /* 0xffffff7402a07950 */ /* 0x000fea0003c3ffff */
.L_x_25:
[----:B------:R-:W-:-:S00]  /*8980*/  BRA `(.L_x_25) ;  /* 0xfffffffc00fc7947 */ /* 0x000fc0000383ffff */
[----:B------:R-:W-:-:S00]  /*8990*/  NOP ;  /* 0x0000000000007918 */ /* 0x000fc00000000000 */
        /* <DEDUP_REMOVED lines=14> */
.L_x_28:


//--------------------- .nv.global.init           --------------------------
	.section	.nv.global.init,"aw",@progbits
.nv.global.init:
	.type		_$_str,@object
	.size		_$_str,(.L_3 - _$_str)
_$_str:
        /*0000*/ 	.byte	0x5f, 0x5f, 0x43, 0x55, 0x44, 0x41, 0x5f, 0x46, 0x54, 0x5a, 0x00
.L_3:


//--------------------- .nv.shared.attn_fwd       --------------------------
	.section	.nv.shared.attn_fwd,"aw",@nobits
	.sectionflags	@""
	.align	16
	.zero		1024


//--------------------- .nv.shared.reserved.0     --------------------------
	.section	.nv.shared.reserved.0,"aw",@nobits
	.align	8
	.weak		__nv_reservedSMEM_offset_0_alias
	.size		__nv_reservedSMEM_offset_0_alias, 0, 64
	.other		__nv_reservedSMEM_offset_0_alias,@"STO_CUDA_RESERVED_SHARED STV_DEFAULT"
__nv_reservedSMEM_offset_0_alias:
	.zero		0
.nv.shared.reserved.0:
	.zero		64
	.weak		__nv_reservedSMEM_allocation_phase
	.type		__nv_reservedSMEM_allocation_phase,@object
	.size		__nv_reservedSMEM_allocation_phase,(.L_0 - __nv_reservedSMEM_allocation_phase)
__nv_reservedSMEM_allocation_phase:
	.zero		1
.L_0:
	.zero		7
	.weak		__nv_reservedSMEM_devtool_atexit_pc
	.type		__nv_reservedSMEM_devtool_atexit_pc,@object
	.size		__nv_reservedSMEM_devtool_atexit_pc,(__nv_reservedSMEM_allocation_mask - __nv_reservedSMEM_devtool_atexit_pc)
__nv_reservedSMEM_devtool_atexit_pc:
	.zero		8
	.weak		__nv_reservedSMEM_allocation_mask
	.type		__nv_reservedSMEM_allocation_mask,@object
	.size		__nv_reservedSMEM_allocation_mask,(.L_2 - __nv_reservedSMEM_allocation_mask)
__nv_reservedSMEM_allocation_mask:
	.zero		4
.L_2:


//--------------------- .nv.constant0.attn_fwd    --------------------------
	.section	.nv.constant0.attn_fwd,"a",@progbits
	.sectionflags	@""
	.align	4
.nv.constant0.attn_fwd:
	.zero		1032


//--------------------- SYMBOLS --------------------------

	.type		.nv.reservedSmem.offset0,@object
	.size		.nv.reservedSmem.offset0,0x4
	.type		.nv.reservedSmem.cap,@object
	.size		.nv.reservedSmem.cap,0x4
